//
// Generated by NVIDIA NVVM Compiler
//
// Compiler Build ID: CL-36424714
// Cuda compilation tools, release 13.0, V13.0.88
// Based on NVVM 20.0.0
//

.version 9.0
.target sm_100
.address_size 64

	// .globl	_Z28GPUsimpleMultiplyPolynomialsPiS_S_mmm

.visible .entry _Z28GPUsimpleMultiplyPolynomialsPiS_S_mmm(
	.param .u64 .ptr .align 1 _Z28GPUsimpleMultiplyPolynomialsPiS_S_mmm_param_0,
	.param .u64 .ptr .align 1 _Z28GPUsimpleMultiplyPolynomialsPiS_S_mmm_param_1,
	.param .u64 .ptr .align 1 _Z28GPUsimpleMultiplyPolynomialsPiS_S_mmm_param_2,
	.param .u64 _Z28GPUsimpleMultiplyPolynomialsPiS_S_mmm_param_3,
	.param .u64 _Z28GPUsimpleMultiplyPolynomialsPiS_S_mmm_param_4,
	.param .u64 _Z28GPUsimpleMultiplyPolynomialsPiS_S_mmm_param_5
)
{
	.reg .pred 	%p<48>;
	.reg .b32 	%r<196>;
	.reg .b64 	%rd<202>;

	ld.param.u64 	%rd71, [_Z28GPUsimpleMultiplyPolynomialsPiS_S_mmm_param_0];
	ld.param.u64 	%rd72, [_Z28GPUsimpleMultiplyPolynomialsPiS_S_mmm_param_1];
	ld.param.u64 	%rd68, [_Z28GPUsimpleMultiplyPolynomialsPiS_S_mmm_param_2];
	ld.param.u64 	%rd69, [_Z28GPUsimpleMultiplyPolynomialsPiS_S_mmm_param_3];
	ld.param.u64 	%rd70, [_Z28GPUsimpleMultiplyPolynomialsPiS_S_mmm_param_5];
	cvta.to.global.u64 	%rd1, %rd72;
	cvta.to.global.u64 	%rd2, %rd71;
	mov.u32 	%r75, %ctaid.x;
	mov.u32 	%r76, %ntid.x;
	mov.u32 	%r77, %tid.x;
	mad.lo.s32 	%r78, %r75, %r76, %r77;
	cvt.s64.s32 	%rd3, %r78;
	setp.le.u64 	%p1, %rd70, %rd3;
	@%p1 bra 	$L__BB0_84;
	add.s64 	%rd4, %rd3, 1;
	setp.eq.s64 	%p2, %rd4, 0;
	mov.b32 	%r153, 0;
	@%p2 bra 	$L__BB0_42;
	cvt.u32.u64 	%r82, %rd3;
	and.b64  	%rd5, %rd4, 7;
	setp.lt.u32 	%p3, %r82, 7;
	mov.b32 	%r153, 0;
	mov.b64 	%rd193, 0;
	@%p3 bra 	$L__BB0_21;
	and.b64  	%rd193, %rd4, -8;
	add.s64 	%rd190, %rd3, -7;
	shl.b64 	%rd75, %rd69, 2;
	add.s64 	%rd76, %rd75, %rd2;
	add.s64 	%rd189, %rd76, 16;
	add.s64 	%rd77, %rd69, %rd3;
	shl.b64 	%rd78, %rd77, 2;
	add.s64 	%rd79, %rd78, %rd1;
	add.s64 	%rd188, %rd79, -12;
	mov.b32 	%r153, 0;
	mov.b64 	%rd191, 0;
$L__BB0_4:
	.pragma "nounroll";
	add.s64 	%rd80, %rd190, 7;
	max.u64 	%rd81, %rd191, %rd80;
	setp.ge.u64 	%p4, %rd81, %rd70;
	@%p4 bra 	$L__BB0_6;
	ld.global.u32 	%r84, [%rd189+-16];
	ld.global.u32 	%r85, [%rd188+12];
	mad.lo.s32 	%r153, %r85, %r84, %r153;
$L__BB0_6:
	add.s64 	%rd14, %rd191, 1;
	add.s64 	%rd82, %rd190, 6;
	max.u64 	%rd83, %rd14, %rd82;
	setp.ge.u64 	%p5, %rd83, %rd70;
	@%p5 bra 	$L__BB0_8;
	ld.global.u32 	%r86, [%rd189+-12];
	ld.global.u32 	%r87, [%rd188+8];
	mad.lo.s32 	%r153, %r87, %r86, %r153;
$L__BB0_8:
	add.s64 	%rd15, %rd14, 1;
	add.s64 	%rd84, %rd190, 5;
	max.u64 	%rd85, %rd15, %rd84;
	setp.ge.u64 	%p6, %rd85, %rd70;
	@%p6 bra 	$L__BB0_10;
	ld.global.u32 	%r88, [%rd189+-8];
	ld.global.u32 	%r89, [%rd188+4];
	mad.lo.s32 	%r153, %r89, %r88, %r153;
$L__BB0_10:
	add.s64 	%rd16, %rd15, 1;
	add.s64 	%rd86, %rd190, 4;
	max.u64 	%rd87, %rd16, %rd86;
	setp.ge.u64 	%p7, %rd87, %rd70;
	@%p7 bra 	$L__BB0_12;
	ld.global.u32 	%r90, [%rd189+-4];
	ld.global.u32 	%r91, [%rd188];
	mad.lo.s32 	%r153, %r91, %r90, %r153;
$L__BB0_12:
	add.s64 	%rd17, %rd16, 1;
	add.s64 	%rd88, %rd190, 3;
	max.u64 	%rd89, %rd17, %rd88;
	setp.ge.u64 	%p8, %rd89, %rd70;
	@%p8 bra 	$L__BB0_14;
	ld.global.u32 	%r92, [%rd189];
	ld.global.u32 	%r93, [%rd188+-4];
	mad.lo.s32 	%r153, %r93, %r92, %r153;
$L__BB0_14:
	add.s64 	%rd18, %rd17, 1;
	add.s64 	%rd90, %rd190, 2;
	max.u64 	%rd91, %rd18, %rd90;
	setp.ge.u64 	%p9, %rd91, %rd70;
	@%p9 bra 	$L__BB0_16;
	ld.global.u32 	%r94, [%rd189+4];
	ld.global.u32 	%r95, [%rd188+-8];
	mad.lo.s32 	%r153, %r95, %r94, %r153;
$L__BB0_16:
	add.s64 	%rd19, %rd18, 1;
	add.s64 	%rd92, %rd190, 1;
	max.u64 	%rd93, %rd19, %rd92;
	setp.ge.u64 	%p10, %rd93, %rd70;
	@%p10 bra 	$L__BB0_18;
	ld.global.u32 	%r96, [%rd189+8];
	ld.global.u32 	%r97, [%rd188+-12];
	mad.lo.s32 	%r153, %r97, %r96, %r153;
$L__BB0_18:
	add.s64 	%rd20, %rd19, 1;
	max.u64 	%rd94, %rd20, %rd190;
	setp.ge.u64 	%p11, %rd94, %rd70;
	@%p11 bra 	$L__BB0_20;
	ld.global.u32 	%r98, [%rd189+12];
	ld.global.u32 	%r99, [%rd188+-16];
	mad.lo.s32 	%r153, %r99, %r98, %r153;
$L__BB0_20:
	add.s64 	%rd190, %rd190, -8;
	add.s64 	%rd189, %rd189, 32;
	add.s64 	%rd188, %rd188, -32;
	add.s64 	%rd191, %rd20, 1;
	setp.ne.s64 	%p12, %rd191, %rd193;
	@%p12 bra 	$L__BB0_4;
$L__BB0_21:
	setp.eq.s64 	%p13, %rd5, 0;
	@%p13 bra 	$L__BB0_42;
	setp.lt.u64 	%p14, %rd5, 4;
	@%p14 bra 	$L__BB0_32;
	sub.s64 	%rd95, %rd3, %rd193;
	max.u64 	%rd96, %rd193, %rd95;
	setp.ge.u64 	%p15, %rd96, %rd70;
	add.s64 	%rd97, %rd193, %rd69;
	shl.b64 	%rd98, %rd97, 2;
	add.s64 	%rd26, %rd2, %rd98;
	add.s64 	%rd99, %rd95, %rd69;
	shl.b64 	%rd100, %rd99, 2;
	add.s64 	%rd27, %rd1, %rd100;
	@%p15 bra 	$L__BB0_25;
	ld.global.u32 	%r101, [%rd26];
	ld.global.u32 	%r102, [%rd27];
	mad.lo.s32 	%r153, %r102, %r101, %r153;
$L__BB0_25:
	add.s64 	%rd101, %rd193, 1;
	sub.s64 	%rd102, %rd3, %rd101;
	max.u64 	%rd103, %rd101, %rd102;
	setp.ge.u64 	%p16, %rd103, %rd70;
	@%p16 bra 	$L__BB0_27;
	ld.global.u32 	%r103, [%rd26+4];
	ld.global.u32 	%r104, [%rd27+-4];
	mad.lo.s32 	%r153, %r104, %r103, %r153;
$L__BB0_27:
	add.s64 	%rd104, %rd193, 2;
	sub.s64 	%rd105, %rd3, %rd104;
	max.u64 	%rd106, %rd104, %rd105;
	setp.ge.u64 	%p17, %rd106, %rd70;
	@%p17 bra 	$L__BB0_29;
	ld.global.u32 	%r105, [%rd26+8];
	ld.global.u32 	%r106, [%rd27+-8];
	mad.lo.s32 	%r153, %r106, %r105, %r153;
$L__BB0_29:
	add.s64 	%rd107, %rd193, 3;
	sub.s64 	%rd108, %rd3, %rd107;
	max.u64 	%rd109, %rd107, %rd108;
	setp.ge.u64 	%p18, %rd109, %rd70;
	@%p18 bra 	$L__BB0_31;
	ld.global.u32 	%r107, [%rd26+12];
	ld.global.u32 	%r108, [%rd27+-12];
	mad.lo.s32 	%r153, %r108, %r107, %r153;
$L__BB0_31:
	add.s64 	%rd193, %rd193, 4;
$L__BB0_32:
	and.b64  	%rd110, %rd4, 3;
	setp.eq.s64 	%p19, %rd110, 0;
	@%p19 bra 	$L__BB0_42;
	setp.eq.s64 	%p20, %rd110, 1;
	@%p20 bra 	$L__BB0_39;
	sub.s64 	%rd111, %rd3, %rd193;
	max.u64 	%rd112, %rd193, %rd111;
	setp.ge.u64 	%p21, %rd112, %rd70;
	add.s64 	%rd113, %rd193, %rd69;
	shl.b64 	%rd114, %rd113, 2;
	add.s64 	%rd30, %rd2, %rd114;
	add.s64 	%rd115, %rd111, %rd69;
	shl.b64 	%rd116, %rd115, 2;
	add.s64 	%rd31, %rd1, %rd116;
	@%p21 bra 	$L__BB0_36;
	ld.global.u32 	%r110, [%rd30];
	ld.global.u32 	%r111, [%rd31];
	mad.lo.s32 	%r153, %r111, %r110, %r153;
$L__BB0_36:
	add.s64 	%rd117, %rd193, 1;
	sub.s64 	%rd118, %rd3, %rd117;
	max.u64 	%rd119, %rd117, %rd118;
	setp.ge.u64 	%p22, %rd119, %rd70;
	@%p22 bra 	$L__BB0_38;
	ld.global.u32 	%r112, [%rd30+4];
	ld.global.u32 	%r113, [%rd31+-4];
	mad.lo.s32 	%r153, %r113, %r112, %r153;
$L__BB0_38:
	add.s64 	%rd193, %rd193, 2;
$L__BB0_39:
	and.b64  	%rd120, %rd3, 1;
	setp.eq.b64 	%p23, %rd120, 1;
	@%p23 bra 	$L__BB0_42;
	sub.s64 	%rd34, %rd3, %rd193;
	max.u64 	%rd121, %rd193, %rd34;
	setp.ge.u64 	%p24, %rd121, %rd70;
	@%p24 bra 	$L__BB0_42;
	add.s64 	%rd122, %rd193, %rd69;
	shl.b64 	%rd123, %rd122, 2;
	add.s64 	%rd124, %rd2, %rd123;
	ld.global.u32 	%r114, [%rd124];
	add.s64 	%rd125, %rd34, %rd69;
	shl.b64 	%rd126, %rd125, 2;
	add.s64 	%rd127, %rd1, %rd126;
	ld.global.u32 	%r115, [%rd127];
	mad.lo.s32 	%r153, %r115, %r114, %r153;
$L__BB0_42:
	cvta.to.global.u64 	%rd128, %rd68;
	shl.b64 	%rd129, %rd3, 2;
	add.s64 	%rd35, %rd128, %rd129;
	st.global.u32 	[%rd35], %r153;
	add.s64 	%rd36, %rd70, %rd3;
	add.s64 	%rd37, %rd4, %rd70;
	setp.eq.s64 	%p25, %rd37, 0;
	mov.b32 	%r175, 0;
	@%p25 bra 	$L__BB0_83;
	and.b64  	%rd38, %rd37, 7;
	setp.lt.u64 	%p26, %rd36, 7;
	mov.b32 	%r175, 0;
	mov.b64 	%rd200, 0;
	@%p26 bra 	$L__BB0_62;
	and.b64  	%rd200, %rd37, -8;
	add.s64 	%rd197, %rd36, -7;
	shl.b64 	%rd132, %rd69, 2;
	add.s64 	%rd133, %rd132, %rd2;
	add.s64 	%rd196, %rd133, 16;
	add.s64 	%rd134, %rd70, %rd69;
	add.s64 	%rd135, %rd134, %rd3;
	shl.b64 	%rd136, %rd135, 2;
	add.s64 	%rd137, %rd136, %rd1;
	add.s64 	%rd195, %rd137, -12;
	mov.b32 	%r175, 0;
	mov.b64 	%rd198, 0;
$L__BB0_45:
	.pragma "nounroll";
	add.s64 	%rd138, %rd197, 7;
	max.u64 	%rd139, %rd198, %rd138;
	setp.ge.u64 	%p27, %rd139, %rd70;
	@%p27 bra 	$L__BB0_47;
	ld.global.u32 	%r120, [%rd196+-16];
	ld.global.u32 	%r121, [%rd195+12];
	mad.lo.s32 	%r175, %r121, %r120, %r175;
$L__BB0_47:
	add.s64 	%rd47, %rd198, 1;
	add.s64 	%rd140, %rd197, 6;
	max.u64 	%rd141, %rd47, %rd140;
	setp.ge.u64 	%p28, %rd141, %rd70;
	@%p28 bra 	$L__BB0_49;
	ld.global.u32 	%r122, [%rd196+-12];
	ld.global.u32 	%r123, [%rd195+8];
	mad.lo.s32 	%r175, %r123, %r122, %r175;
$L__BB0_49:
	add.s64 	%rd48, %rd47, 1;
	add.s64 	%rd142, %rd197, 5;
	max.u64 	%rd143, %rd48, %rd142;
	setp.ge.u64 	%p29, %rd143, %rd70;
	@%p29 bra 	$L__BB0_51;
	ld.global.u32 	%r124, [%rd196+-8];
	ld.global.u32 	%r125, [%rd195+4];
	mad.lo.s32 	%r175, %r125, %r124, %r175;
$L__BB0_51:
	add.s64 	%rd49, %rd48, 1;
	add.s64 	%rd144, %rd197, 4;
	max.u64 	%rd145, %rd49, %rd144;
	setp.ge.u64 	%p30, %rd145, %rd70;
	@%p30 bra 	$L__BB0_53;
	ld.global.u32 	%r126, [%rd196+-4];
	ld.global.u32 	%r127, [%rd195];
	mad.lo.s32 	%r175, %r127, %r126, %r175;
$L__BB0_53:
	add.s64 	%rd50, %rd49, 1;
	add.s64 	%rd146, %rd197, 3;
	max.u64 	%rd147, %rd50, %rd146;
	setp.ge.u64 	%p31, %rd147, %rd70;
	@%p31 bra 	$L__BB0_55;
	ld.global.u32 	%r128, [%rd196];
	ld.global.u32 	%r129, [%rd195+-4];
	mad.lo.s32 	%r175, %r129, %r128, %r175;
$L__BB0_55:
	add.s64 	%rd51, %rd50, 1;
	add.s64 	%rd148, %rd197, 2;
	max.u64 	%rd149, %rd51, %rd148;
	setp.ge.u64 	%p32, %rd149, %rd70;
	@%p32 bra 	$L__BB0_57;
	ld.global.u32 	%r130, [%rd196+4];
	ld.global.u32 	%r131, [%rd195+-8];
	mad.lo.s32 	%r175, %r131, %r130, %r175;
$L__BB0_57:
	add.s64 	%rd52, %rd51, 1;
	add.s64 	%rd150, %rd197, 1;
	max.u64 	%rd151, %rd52, %rd150;
	setp.ge.u64 	%p33, %rd151, %rd70;
	@%p33 bra 	$L__BB0_59;
	ld.global.u32 	%r132, [%rd196+8];
	ld.global.u32 	%r133, [%rd195+-12];
	mad.lo.s32 	%r175, %r133, %r132, %r175;
$L__BB0_59:
	add.s64 	%rd53, %rd52, 1;
	max.u64 	%rd152, %rd53, %rd197;
	setp.ge.u64 	%p34, %rd152, %rd70;
	@%p34 bra 	$L__BB0_61;
	ld.global.u32 	%r134, [%rd196+12];
	ld.global.u32 	%r135, [%rd195+-16];
	mad.lo.s32 	%r175, %r135, %r134, %r175;
$L__BB0_61:
	add.s64 	%rd197, %rd197, -8;
	add.s64 	%rd196, %rd196, 32;
	add.s64 	%rd195, %rd195, -32;
	add.s64 	%rd198, %rd53, 1;
	setp.ne.s64 	%p35, %rd198, %rd200;
	@%p35 bra 	$L__BB0_45;
$L__BB0_62:
	setp.eq.s64 	%p36, %rd38, 0;
	@%p36 bra 	$L__BB0_83;
	setp.lt.u64 	%p37, %rd38, 4;
	@%p37 bra 	$L__BB0_73;
	sub.s64 	%rd153, %rd36, %rd200;
	max.u64 	%rd154, %rd200, %rd153;
	setp.ge.u64 	%p38, %rd154, %rd70;
	add.s64 	%rd155, %rd200, %rd69;
	shl.b64 	%rd156, %rd155, 2;
	add.s64 	%rd59, %rd2, %rd156;
	add.s64 	%rd157, %rd153, %rd69;
	shl.b64 	%rd158, %rd157, 2;
	add.s64 	%rd60, %rd1, %rd158;
	@%p38 bra 	$L__BB0_66;
	ld.global.u32 	%r137, [%rd59];
	ld.global.u32 	%r138, [%rd60];
	mad.lo.s32 	%r175, %r138, %r137, %r175;
$L__BB0_66:
	add.s64 	%rd159, %rd200, 1;
	sub.s64 	%rd160, %rd36, %rd159;
	max.u64 	%rd161, %rd159, %rd160;
	setp.ge.u64 	%p39, %rd161, %rd70;
	@%p39 bra 	$L__BB0_68;
	ld.global.u32 	%r139, [%rd59+4];
	ld.global.u32 	%r140, [%rd60+-4];
	mad.lo.s32 	%r175, %r140, %r139, %r175;
$L__BB0_68:
	add.s64 	%rd162, %rd200, 2;
	sub.s64 	%rd163, %rd36, %rd162;
	max.u64 	%rd164, %rd162, %rd163;
	setp.ge.u64 	%p40, %rd164, %rd70;
	@%p40 bra 	$L__BB0_70;
	ld.global.u32 	%r141, [%rd59+8];
	ld.global.u32 	%r142, [%rd60+-8];
	mad.lo.s32 	%r175, %r142, %r141, %r175;
$L__BB0_70:
	add.s64 	%rd165, %rd200, 3;
	sub.s64 	%rd166, %rd36, %rd165;
	max.u64 	%rd167, %rd165, %rd166;
	setp.ge.u64 	%p41, %rd167, %rd70;
	@%p41 bra 	$L__BB0_72;
	ld.global.u32 	%r143, [%rd59+12];
	ld.global.u32 	%r144, [%rd60+-12];
	mad.lo.s32 	%r175, %r144, %r143, %r175;
$L__BB0_72:
	add.s64 	%rd200, %rd200, 4;
$L__BB0_73:
	and.b64  	%rd168, %rd37, 3;
	setp.eq.s64 	%p42, %rd168, 0;
	@%p42 bra 	$L__BB0_83;
	setp.eq.s64 	%p43, %rd168, 1;
	@%p43 bra 	$L__BB0_80;
	sub.s64 	%rd169, %rd36, %rd200;
	max.u64 	%rd170, %rd200, %rd169;
	setp.ge.u64 	%p44, %rd170, %rd70;
	add.s64 	%rd171, %rd200, %rd69;
	shl.b64 	%rd172, %rd171, 2;
	add.s64 	%rd63, %rd2, %rd172;
	add.s64 	%rd173, %rd169, %rd69;
	shl.b64 	%rd174, %rd173, 2;
	add.s64 	%rd64, %rd1, %rd174;
	@%p44 bra 	$L__BB0_77;
	ld.global.u32 	%r146, [%rd63];
	ld.global.u32 	%r147, [%rd64];
	mad.lo.s32 	%r175, %r147, %r146, %r175;
$L__BB0_77:
	add.s64 	%rd175, %rd200, 1;
	sub.s64 	%rd176, %rd36, %rd175;
	max.u64 	%rd177, %rd175, %rd176;
	setp.ge.u64 	%p45, %rd177, %rd70;
	@%p45 bra 	$L__BB0_79;
	ld.global.u32 	%r148, [%rd63+4];
	ld.global.u32 	%r149, [%rd64+-4];
	mad.lo.s32 	%r175, %r149, %r148, %r175;
$L__BB0_79:
	add.s64 	%rd200, %rd200, 2;
$L__BB0_80:
	and.b64  	%rd178, %rd36, 1;
	setp.eq.b64 	%p46, %rd178, 1;
	@%p46 bra 	$L__BB0_83;
	sub.s64 	%rd67, %rd36, %rd200;
	max.u64 	%rd179, %rd200, %rd67;
	setp.ge.u64 	%p47, %rd179, %rd70;
	@%p47 bra 	$L__BB0_83;
	add.s64 	%rd180, %rd200, %rd69;
	shl.b64 	%rd181, %rd180, 2;
	add.s64 	%rd182, %rd2, %rd181;
	ld.global.u32 	%r150, [%rd182];
	add.s64 	%rd183, %rd67, %rd69;
	shl.b64 	%rd184, %rd183, 2;
	add.s64 	%rd185, %rd1, %rd184;
	ld.global.u32 	%r151, [%rd185];
	mad.lo.s32 	%r175, %r151, %r150, %r175;
$L__BB0_83:
	shl.b64 	%rd186, %rd70, 2;
	add.s64 	%rd187, %rd35, %rd186;
	st.global.u32 	[%rd187], %r175;
$L__BB0_84:
	ret;

}
	// .globl	_Z31GPUflattenedMultiplyPolynomialsPiS_S_iii
.visible .entry _Z31GPUflattenedMultiplyPolynomialsPiS_S_iii(
	.param .u64 .ptr .align 1 _Z31GPUflattenedMultiplyPolynomialsPiS_S_iii_param_0,
	.param .u64 .ptr .align 1 _Z31GPUflattenedMultiplyPolynomialsPiS_S_iii_param_1,
	.param .u64 .ptr .align 1 _Z31GPUflattenedMultiplyPolynomialsPiS_S_iii_param_2,
	.param .u32 _Z31GPUflattenedMultiplyPolynomialsPiS_S_iii_param_3,
	.param .u32 _Z31GPUflattenedMultiplyPolynomialsPiS_S_iii_param_4,
	.param .u32 _Z31GPUflattenedMultiplyPolynomialsPiS_S_iii_param_5
)
{
	.reg .pred 	%p<14>;
	.reg .b32 	%r<147>;
	.reg .b64 	%rd<31>;

	ld.param.u64 	%rd6, [_Z31GPUflattenedMultiplyPolynomialsPiS_S_iii_param_0];
	ld.param.u64 	%rd7, [_Z31GPUflattenedMultiplyPolynomialsPiS_S_iii_param_1];
	ld.param.u64 	%rd8, [_Z31GPUflattenedMultiplyPolynomialsPiS_S_iii_param_2];
	ld.param.u32 	%r24, [_Z31GPUflattenedMultiplyPolynomialsPiS_S_iii_param_3];
	ld.param.u32 	%r26, [_Z31GPUflattenedMultiplyPolynomialsPiS_S_iii_param_4];
	ld.param.u32 	%r25, [_Z31GPUflattenedMultiplyPolynomialsPiS_S_iii_param_5];
	cvta.to.global.u64 	%rd1, %rd8;
	cvta.to.global.u64 	%rd2, %rd7;
	cvta.to.global.u64 	%rd3, %rd6;
	mov.u32 	%r27, %ctaid.x;
	add.s32 	%r140, %r26, %r27;
	mov.u32 	%r2, %tid.x;
	add.s32 	%r3, %r25, %r2;
	setp.lt.s32 	%p1, %r24, 1025;
	@%p1 bra 	$L__BB1_19;
	setp.ge.s32 	%p2, %r140, %r24;
	@%p2 bra 	$L__BB1_18;
	add.s32 	%r28, %r3, 1024;
	max.s32 	%r29, %r24, %r28;
	not.b32 	%r30, %r2;
	add.s32 	%r31, %r29, %r30;
	sub.s32 	%r4, %r31, %r25;
	shr.u32 	%r32, %r4, 10;
	add.s32 	%r33, %r32, 1;
	and.b32  	%r5, %r33, 15;
	and.b32  	%r6, %r33, 7;
	and.b32  	%r7, %r33, 3;
$L__BB1_3:
	setp.ge.s32 	%p3, %r3, %r24;
	mul.wide.s32 	%rd9, %r140, 4;
	add.s64 	%rd10, %rd3, %rd9;
	ld.global.u32 	%r9, [%rd10];
	@%p3 bra 	$L__BB1_17;
	setp.lt.u32 	%p4, %r4, 15360;
	mov.u32 	%r144, %r3;
	@%p4 bra 	$L__BB1_7;
	shr.u32 	%r34, %r4, 10;
	add.s32 	%r35, %r34, 1;
	and.b32  	%r36, %r35, 8388592;
	neg.s32 	%r142, %r36;
	add.s32 	%r141, %r3, %r140;
	mov.u32 	%r144, %r3;
$L__BB1_6:
	.pragma "nounroll";
	mul.wide.s32 	%rd11, %r141, 4;
	add.s64 	%rd12, %rd1, %rd11;
	mul.wide.s32 	%rd13, %r144, 4;
	add.s64 	%rd14, %rd2, %rd13;
	ld.global.u32 	%r37, [%rd14];
	mul.lo.s32 	%r38, %r37, %r9;
	atom.global.add.u32 	%r39, [%rd12], %r38;
	ld.global.u32 	%r40, [%rd14+4096];
	mul.lo.s32 	%r41, %r40, %r9;
	atom.global.add.u32 	%r42, [%rd12+4096], %r41;
	ld.global.u32 	%r43, [%rd14+8192];
	mul.lo.s32 	%r44, %r43, %r9;
	atom.global.add.u32 	%r45, [%rd12+8192], %r44;
	ld.global.u32 	%r46, [%rd14+12288];
	mul.lo.s32 	%r47, %r46, %r9;
	atom.global.add.u32 	%r48, [%rd12+12288], %r47;
	ld.global.u32 	%r49, [%rd14+16384];
	mul.lo.s32 	%r50, %r49, %r9;
	atom.global.add.u32 	%r51, [%rd12+16384], %r50;
	ld.global.u32 	%r52, [%rd14+20480];
	mul.lo.s32 	%r53, %r52, %r9;
	atom.global.add.u32 	%r54, [%rd12+20480], %r53;
	ld.global.u32 	%r55, [%rd14+24576];
	mul.lo.s32 	%r56, %r55, %r9;
	atom.global.add.u32 	%r57, [%rd12+24576], %r56;
	ld.global.u32 	%r58, [%rd14+28672];
	mul.lo.s32 	%r59, %r58, %r9;
	atom.global.add.u32 	%r60, [%rd12+28672], %r59;
	ld.global.u32 	%r61, [%rd14+32768];
	mul.lo.s32 	%r62, %r61, %r9;
	atom.global.add.u32 	%r63, [%rd12+32768], %r62;
	ld.global.u32 	%r64, [%rd14+36864];
	mul.lo.s32 	%r65, %r64, %r9;
	atom.global.add.u32 	%r66, [%rd12+36864], %r65;
	ld.global.u32 	%r67, [%rd14+40960];
	mul.lo.s32 	%r68, %r67, %r9;
	atom.global.add.u32 	%r69, [%rd12+40960], %r68;
	ld.global.u32 	%r70, [%rd14+45056];
	mul.lo.s32 	%r71, %r70, %r9;
	atom.global.add.u32 	%r72, [%rd12+45056], %r71;
	ld.global.u32 	%r73, [%rd14+49152];
	mul.lo.s32 	%r74, %r73, %r9;
	atom.global.add.u32 	%r75, [%rd12+49152], %r74;
	ld.global.u32 	%r76, [%rd14+53248];
	mul.lo.s32 	%r77, %r76, %r9;
	atom.global.add.u32 	%r78, [%rd12+53248], %r77;
	ld.global.u32 	%r79, [%rd14+57344];
	mul.lo.s32 	%r80, %r79, %r9;
	atom.global.add.u32 	%r81, [%rd12+57344], %r80;
	ld.global.u32 	%r82, [%rd14+61440];
	mul.lo.s32 	%r83, %r82, %r9;
	atom.global.add.u32 	%r84, [%rd12+61440], %r83;
	add.s32 	%r144, %r144, 16384;
	add.s32 	%r142, %r142, 16;
	add.s32 	%r141, %r141, 16384;
	setp.ne.s32 	%p5, %r142, 0;
	@%p5 bra 	$L__BB1_6;
$L__BB1_7:
	setp.eq.s32 	%p6, %r5, 0;
	@%p6 bra 	$L__BB1_17;
	add.s32 	%r85, %r5, -1;
	setp.lt.u32 	%p7, %r85, 7;
	@%p7 bra 	$L__BB1_10;
	add.s32 	%r86, %r144, %r140;
	mul.wide.s32 	%rd15, %r86, 4;
	add.s64 	%rd16, %rd1, %rd15;
	mul.wide.s32 	%rd17, %r144, 4;
	add.s64 	%rd18, %rd2, %rd17;
	ld.global.u32 	%r87, [%rd18];
	mul.lo.s32 	%r88, %r87, %r9;
	atom.global.add.u32 	%r89, [%rd16], %r88;
	ld.global.u32 	%r90, [%rd18+4096];
	mul.lo.s32 	%r91, %r90, %r9;
	atom.global.add.u32 	%r92, [%rd16+4096], %r91;
	ld.global.u32 	%r93, [%rd18+8192];
	mul.lo.s32 	%r94, %r93, %r9;
	atom.global.add.u32 	%r95, [%rd16+8192], %r94;
	ld.global.u32 	%r96, [%rd18+12288];
	mul.lo.s32 	%r97, %r96, %r9;
	atom.global.add.u32 	%r98, [%rd16+12288], %r97;
	ld.global.u32 	%r99, [%rd18+16384];
	mul.lo.s32 	%r100, %r99, %r9;
	atom.global.add.u32 	%r101, [%rd16+16384], %r100;
	ld.global.u32 	%r102, [%rd18+20480];
	mul.lo.s32 	%r103, %r102, %r9;
	atom.global.add.u32 	%r104, [%rd16+20480], %r103;
	ld.global.u32 	%r105, [%rd18+24576];
	mul.lo.s32 	%r106, %r105, %r9;
	atom.global.add.u32 	%r107, [%rd16+24576], %r106;
	ld.global.u32 	%r108, [%rd18+28672];
	mul.lo.s32 	%r109, %r108, %r9;
	atom.global.add.u32 	%r110, [%rd16+28672], %r109;
	add.s32 	%r144, %r144, 8192;
$L__BB1_10:
	setp.eq.s32 	%p8, %r6, 0;
	@%p8 bra 	$L__BB1_17;
	add.s32 	%r111, %r6, -1;
	setp.lt.u32 	%p9, %r111, 3;
	@%p9 bra 	$L__BB1_13;
	add.s32 	%r112, %r144, %r140;
	mul.wide.s32 	%rd19, %r112, 4;
	add.s64 	%rd20, %rd1, %rd19;
	mul.wide.s32 	%rd21, %r144, 4;
	add.s64 	%rd22, %rd2, %rd21;
	ld.global.u32 	%r113, [%rd22];
	mul.lo.s32 	%r114, %r113, %r9;
	atom.global.add.u32 	%r115, [%rd20], %r114;
	ld.global.u32 	%r116, [%rd22+4096];
	mul.lo.s32 	%r117, %r116, %r9;
	atom.global.add.u32 	%r118, [%rd20+4096], %r117;
	ld.global.u32 	%r119, [%rd22+8192];
	mul.lo.s32 	%r120, %r119, %r9;
	atom.global.add.u32 	%r121, [%rd20+8192], %r120;
	ld.global.u32 	%r122, [%rd22+12288];
	mul.lo.s32 	%r123, %r122, %r9;
	atom.global.add.u32 	%r124, [%rd20+12288], %r123;
	add.s32 	%r144, %r144, 4096;
$L__BB1_13:
	setp.eq.s32 	%p10, %r7, 0;
	@%p10 bra 	$L__BB1_17;
	setp.eq.s32 	%p11, %r7, 1;
	add.s32 	%r125, %r144, %r140;
	mul.wide.s32 	%rd23, %r125, 4;
	add.s64 	%rd4, %rd1, %rd23;
	mul.wide.s32 	%rd24, %r144, 4;
	add.s64 	%rd5, %rd2, %rd24;
	ld.global.u32 	%r126, [%rd5];
	mul.lo.s32 	%r127, %r126, %r9;
	atom.global.add.u32 	%r128, [%rd4], %r127;
	@%p11 bra 	$L__BB1_17;
	setp.eq.s32 	%p12, %r7, 2;
	ld.global.u32 	%r129, [%rd5+4096];
	mul.lo.s32 	%r130, %r129, %r9;
	atom.global.add.u32 	%r131, [%rd4+4096], %r130;
	@%p12 bra 	$L__BB1_17;
	ld.global.u32 	%r132, [%rd5+8192];
	mul.lo.s32 	%r133, %r132, %r9;
	atom.global.add.u32 	%r134, [%rd4+8192], %r133;
$L__BB1_17:
	add.s32 	%r140, %r140, 1024;
	setp.lt.s32 	%p13, %r140, %r24;
	@%p13 bra 	$L__BB1_3;
$L__BB1_18:
	ret;
$L__BB1_19:
	add.s32 	%r135, %r3, %r140;
	mul.wide.s32 	%rd25, %r135, 4;
	add.s64 	%rd26, %rd1, %rd25;
	mul.wide.s32 	%rd27, %r140, 4;
	add.s64 	%rd28, %rd3, %rd27;
	ld.global.u32 	%r136, [%rd28];
	mul.wide.s32 	%rd29, %r3, 4;
	add.s64 	%rd30, %rd2, %rd29;
	ld.global.u32 	%r137, [%rd30];
	mul.lo.s32 	%r138, %r137, %r136;
	atom.global.add.u32 	%r139, [%rd26], %r138;
	bra.uni 	$L__BB1_18;

}


// ===== COMPILED SASS (sm_100) =====

	.target	sm_100

	.elftype	@"ET_EXEC"


//--------------------- .note.nv.tkinfo           --------------------------
	.section	.note.nv.tkinfo,"",@"SHT_NOTE"
	.sectionflags	@"SHF_NOTE_NV_TKINFO"
	.tkinfo
        /*0018*/ 	.word	0x00000002
        /*0030*/ 	.string	""
        /*0030*/ 	.string	"ptxas"
        /*0030*/ 	.string	"Cuda compilation tools, release 13.0, V13.0.88"
        /*0030*/ 	.string	"Build cuda_13.0.r13.0/compiler.36424714_0"
        /*0030*/ 	.string	"-arch sm_100 -m 64 "



//--------------------- .note.nv.cuinfo           --------------------------
	.section	.note.nv.cuinfo,"",@"SHT_NOTE"
	.sectionflags	@"SHF_NOTE_NV_CUINFO"
        /*0018*/ 	.short	0x0002
        /*001a*/ 	.short	0x0064
        /*001c*/ 	.short	0x0082
	.zero		2


//--------------------- .nv.info                  --------------------------
	.section	.nv.info,"",@"SHT_CUDA_INFO"
	.align	4


	//----- nvinfo : EIATTR_REGCOUNT
	.align		4
        /*0000*/ 	.byte	0x04, 0x2f
        /*0002*/ 	.short	(.L_1 - .L_0)
	.align		4
.L_0:
        /*0004*/ 	.word	index@(_Z28GPUsimpleMultiplyPolynomialsPiS_S_mmm)
        /*0008*/ 	.word	0x0000001f


	//----- nvinfo : EIATTR_FRAME_SIZE
	.align		4
.L_1:
        /*000c*/ 	.byte	0x04, 0x11
        /*000e*/ 	.short	(.L_3 - .L_2)
	.align		4
.L_2:
        /*0010*/ 	.word	index@(_Z28GPUsimpleMultiplyPolynomialsPiS_S_mmm)
        /*0014*/ 	.word	0x00000000


	//----- nvinfo : EIATTR_REGCOUNT
	.align		4
.L_3:
        /*0018*/ 	.byte	0x04, 0x2f
        /*001a*/ 	.short	(.L_5 - .L_4)
	.align		4
.L_4:
        /*001c*/ 	.word	index@(_Z31GPUflattenedMultiplyPolynomialsPiS_S_iii)
        /*0020*/ 	.word	0x00000018


	//----- nvinfo : EIATTR_FRAME_SIZE
	.align		4
.L_5:
        /*0024*/ 	.byte	0x04, 0x11
        /*0026*/ 	.short	(.L_7 - .L_6)
	.align		4
.L_6:
        /*0028*/ 	.word	index@(_Z31GPUflattenedMultiplyPolynomialsPiS_S_iii)
        /*002c*/ 	.word	0x00000000


	//----- nvinfo : EIATTR_MIN_STACK_SIZE
	.align		4
.L_7:
        /*0030*/ 	.byte	0x04, 0x12
        /*0032*/ 	.short	(.L_9 - .L_8)
	.align		4
.L_8:
        /*0034*/ 	.word	index@(_Z31GPUflattenedMultiplyPolynomialsPiS_S_iii)
        /*0038*/ 	.word	0x00000000


	//----- nvinfo : EIATTR_MIN_STACK_SIZE
	.align		4
.L_9:
        /*003c*/ 	.byte	0x04, 0x12
        /*003e*/ 	.short	(.L_11 - .L_10)
	.align		4
.L_10:
        /*0040*/ 	.word	index@(_Z28GPUsimpleMultiplyPolynomialsPiS_S_mmm)
        /*0044*/ 	.word	0x00000000
.L_11:


//--------------------- .nv.compat                --------------------------
	.section	.nv.compat,"",@"SHT_CUDA_COMPAT_INFO"
	.align	4
        /*0000*/ 	.byte	0x02, 0x09, 0x00, 0x00, 0x02, 0x02, 0x01, 0x00, 0x02, 0x05, 0x05, 0x00, 0x03, 0x07, 0x01, 0x01
        /*0010*/ 	.byte	0x02, 0x03, 0x00, 0x00, 0x02, 0x06, 0x01, 0x00, 0x04, 0x0b, 0x08, 0x00, 0x09, 0x00, 0x00, 0x00
        /*0020*/ 	.byte	0x00, 0x00, 0x00, 0x00


//--------------------- .nv.info._Z31GPUflattenedMultiplyPolynomialsPiS_S_iii --------------------------
	.section	.nv.info._Z31GPUflattenedMultiplyPolynomialsPiS_S_iii,"",@"SHT_CUDA_INFO"
	.sectionflags	@""
	.align	4


	//----- nvinfo : EIATTR_CUDA_API_VERSION
	.align		4
        /*0000*/ 	.byte	0x04, 0x37
        /*0002*/ 	.short	(.L_13 - .L_12)
.L_12:
        /*0004*/ 	.word	0x00000082


	//----- nvinfo : EIATTR_KPARAM_INFO
	.align		4
.L_13:
        /*0008*/ 	.byte	0x04, 0x17
        /*000a*/ 	.short	(.L_15 - .L_14)
.L_14:
        /*000c*/ 	.word	0x00000000
        /*0010*/ 	.short	0x0005
        /*0012*/ 	.short	0x0020
        /*0014*/ 	.byte	0x00, 0xf0, 0x11, 0x00


	//----- nvinfo : EIATTR_KPARAM_INFO
	.align		4
.L_15:
        /*0018*/ 	.byte	0x04, 0x17
        /*001a*/ 	.short	(.L_17 - .L_16)
.L_16:
        /*001c*/ 	.word	0x00000000
        /*0020*/ 	.short	0x0004
        /*0022*/ 	.short	0x001c
        /*0024*/ 	.byte	0x00, 0xf0, 0x11, 0x00


	//----- nvinfo : EIATTR_KPARAM_INFO
	.align		4
.L_17:
        /*0028*/ 	.byte	0x04, 0x17
        /*002a*/ 	.short	(.L_19 - .L_18)
.L_18:
        /*002c*/ 	.word	0x00000000
        /*0030*/ 	.short	0x0003
        /*0032*/ 	.short	0x0018
        /*0034*/ 	.byte	0x00, 0xf0, 0x11, 0x00


	//----- nvinfo : EIATTR_KPARAM_INFO
	.align		4
.L_19:
        /*0038*/ 	.byte	0x04, 0x17
        /*003a*/ 	.short	(.L_21 - .L_20)
.L_20:
        /*003c*/ 	.word	0x00000000
        /*0040*/ 	.short	0x0002
        /*0042*/ 	.short	0x0010
        /*0044*/ 	.byte	0x00, 0xf5, 0x21, 0x00


	//----- nvinfo : EIATTR_KPARAM_INFO
	.align		4
.L_21:
        /*0048*/ 	.byte	0x04, 0x17
        /*004a*/ 	.short	(.L_23 - .L_22)
.L_22:
        /*004c*/ 	.word	0x00000000
        /*0050*/ 	.short	0x0001
        /*0052*/ 	.short	0x0008
        /*0054*/ 	.byte	0x00, 0xf5, 0x21, 0x00


	//----- nvinfo : EIATTR_KPARAM_INFO
	.align		4
.L_23:
        /*0058*/ 	.byte	0x04, 0x17
        /*005a*/ 	.short	(.L_25 - .L_24)
.L_24:
        /*005c*/ 	.word	0x00000000
        /*0060*/ 	.short	0x0000
        /*0062*/ 	.short	0x0000
        /*0064*/ 	.byte	0x00, 0xf5, 0x21, 0x00


	//----- nvinfo : EIATTR_SPARSE_MMA_MASK
	.align		4
.L_25:
        /*0068*/ 	.byte	0x03, 0x50
        /*006a*/ 	.short	0x0000


	//----- nvinfo : EIATTR_MAXREG_COUNT
	.align		4
        /*006c*/ 	.byte	0x03, 0x1b
        /*006e*/ 	.short	0x00ff


	//----- nvinfo : EIATTR_MERCURY_ISA_VERSION
	.align		4
        /*0070*/ 	.byte	0x03, 0x5f
        /*0072*/ 	.short	0x0101


	//----- nvinfo : EIATTR_VRC_CTA_INIT_COUNT
	.align		4
        /*0074*/ 	.byte	0x02, 0x4a
	.zero		1
	.zero		1


	//----- nvinfo : EIATTR_EXIT_INSTR_OFFSETS
	.align		4
        /*0078*/ 	.byte	0x04, 0x1c
        /*007a*/ 	.short	(.L_27 - .L_26)


	//   ....[0]....
.L_26:
        /*007c*/ 	.word	0x000000b0


	//   ....[1]....
        /*0080*/ 	.word	0x00000b30


	//   ....[2]....
        /*0084*/ 	.word	0x00000bf0


	//----- nvinfo : EIATTR_CRS_STACK_SIZE
	.align		4
.L_27:
        /*0088*/ 	.byte	0x04, 0x1e
        /*008a*/ 	.short	(.L_29 - .L_28)
.L_28:
        /*008c*/ 	.word	0x00000000


	//----- nvinfo : EIATTR_CBANK_PARAM_SIZE
	.align		4
.L_29:
        /*0090*/ 	.byte	0x03, 0x19
        /*0092*/ 	.short	0x0024


	//----- nvinfo : EIATTR_PARAM_CBANK
	.align		4
        /*0094*/ 	.byte	0x04, 0x0a
        /*0096*/ 	.short	(.L_31 - .L_30)
	.align		4
.L_30:
        /*0098*/ 	.word	index@(.nv.constant0._Z31GPUflattenedMultiplyPolynomialsPiS_S_iii)
        /*009c*/ 	.short	0x0380
        /*009e*/ 	.short	0x0024


	//----- nvinfo : EIATTR_SW_WAR
	.align		4
.L_31:
        /*00a0*/ 	.byte	0x04, 0x36
        /*00a2*/ 	.short	(.L_33 - .L_32)
.L_32:
        /*00a4*/ 	.word	0x00000008
.L_33:


//--------------------- .nv.info._Z28GPUsimpleMultiplyPolynomialsPiS_S_mmm --------------------------
	.section	.nv.info._Z28GPUsimpleMultiplyPolynomialsPiS_S_mmm,"",@"SHT_CUDA_INFO"
	.sectionflags	@""
	.align	4


	//----- nvinfo : EIATTR_CUDA_API_VERSION
	.align		4
        /*0000*/ 	.byte	0x04, 0x37
        /*0002*/ 	.short	(.L_35 - .L_34)
.L_34:
        /*0004*/ 	.word	0x00000082


	//----- nvinfo : EIATTR_KPARAM_INFO
	.align		4
.L_35:
        /*0008*/ 	.byte	0x04, 0x17
        /*000a*/ 	.short	(.L_37 - .L_36)
.L_36:
        /*000c*/ 	.word	0x00000000
        /*0010*/ 	.short	0x0005
        /*0012*/ 	.short	0x0028
        /*0014*/ 	.byte	0x00, 0xf0, 0x21, 0x00


	//----- nvinfo : EIATTR_KPARAM_INFO
	.align		4
.L_37:
        /*0018*/ 	.byte	0x04, 0x17
        /*001a*/ 	.short	(.L_39 - .L_38)
.L_38:
        /*001c*/ 	.word	0x00000000
        /*0020*/ 	.short	0x0004
        /*0022*/ 	.short	0x0020
        /*0024*/ 	.byte	0x00, 0xf0, 0x21, 0x00


	//----- nvinfo : EIATTR_KPARAM_INFO
	.align		4
.L_39:
        /*0028*/ 	.byte	0x04, 0x17
        /*002a*/ 	.short	(.L_41 - .L_40)
.L_40:
        /*002c*/ 	.word	0x00000000
        /*0030*/ 	.short	0x0003
        /*0032*/ 	.short	0x0018
        /*0034*/ 	.byte	0x00, 0xf0, 0x21, 0x00


	//----- nvinfo : EIATTR_KPARAM_INFO
	.align		4
.L_41:
        /*0038*/ 	.byte	0x04, 0x17
        /*003a*/ 	.short	(.L_43 - .L_42)
.L_42:
        /*003c*/ 	.word	0x00000000
        /*0040*/ 	.short	0x0002
        /*0042*/ 	.short	0x0010
        /*0044*/ 	.byte	0x00, 0xf5, 0x21, 0x00


	//----- nvinfo : EIATTR_KPARAM_INFO
	.align		4
.L_43:
        /*0048*/ 	.byte	0x04, 0x17
        /*004a*/ 	.short	(.L_45 - .L_44)
.L_44:
        /*004c*/ 	.word	0x00000000
        /*0050*/ 	.short	0x0001
        /*0052*/ 	.short	0x0008
        /*0054*/ 	.byte	0x00, 0xf5, 0x21, 0x00


	//----- nvinfo : EIATTR_KPARAM_INFO
	.align		4
.L_45:
        /*0058*/ 	.byte	0x04, 0x17
        /*005a*/ 	.short	(.L_47 - .L_46)
.L_46:
        /*005c*/ 	.word	0x00000000
        /*0060*/ 	.short	0x0000
        /*0062*/ 	.short	0x0000
        /*0064*/ 	.byte	0x00, 0xf5, 0x21, 0x00


	//----- nvinfo : EIATTR_SPARSE_MMA_MASK
	.align		4
.L_47:
        /*0068*/ 	.byte	0x03, 0x50
        /*006a*/ 	.short	0x0000


	//----- nvinfo : EIATTR_MAXREG_COUNT
	.align		4
        /*006c*/ 	.byte	0x03, 0x1b
        /*006e*/ 	.short	0x00ff


	//----- nvinfo : EIATTR_MERCURY_ISA_VERSION
	.align		4
        /*0070*/ 	.byte	0x03, 0x5f
        /*0072*/ 	.short	0x0101


	//----- nvinfo : EIATTR_VRC_CTA_INIT_COUNT
	.align		4
        /*0074*/ 	.byte	0x02, 0x4a
	.zero		1
	.zero		1


	//----- nvinfo : EIATTR_EXIT_INSTR_OFFSETS
	.align		4
        /*0078*/ 	.byte	0x04, 0x1c
        /*007a*/ 	.short	(.L_49 - .L_48)


	//   ....[0]....
.L_48:
        /*007c*/ 	.word	0x000000b0


	//   ....[1]....
        /*0080*/ 	.word	0x00002650


	//----- nvinfo : EIATTR_CRS_STACK_SIZE
	.align		4
.L_49:
        /*0084*/ 	.byte	0x04, 0x1e
        /*0086*/ 	.short	(.L_51 - .L_50)
.L_50:
        /*0088*/ 	.word	0x00000000


	//----- nvinfo : EIATTR_CBANK_PARAM_SIZE
	.align		4
.L_51:
        /*008c*/ 	.byte	0x03, 0x19
        /*008e*/ 	.short	0x0030


	//----- nvinfo : EIATTR_PARAM_CBANK
	.align		4
        /*0090*/ 	.byte	0x04, 0x0a
        /*0092*/ 	.short	(.L_53 - .L_52)
	.align		4
.L_52:
        /*0094*/ 	.word	index@(.nv.constant0._Z28GPUsimpleMultiplyPolynomialsPiS_S_mmm)
        /*0098*/ 	.short	0x0380
        /*009a*/ 	.short	0x0030


	//----- nvinfo : EIATTR_SW_WAR
	.align		4
.L_53:
        /*009c*/ 	.byte	0x04, 0x36
        /*009e*/ 	.short	(.L_55 - .L_54)
.L_54:
        /*00a0*/ 	.word	0x00000008
.L_55:


//--------------------- .nv.callgraph             --------------------------
	.section	.nv.callgraph,"",@"SHT_CUDA_CALLGRAPH"
	.align	4
	.sectionentsize	8
	.align		4
        /*0000*/ 	.word	0x00000000
	.align		4
        /*0004*/ 	.word	0xffffffff
	.align		4
        /*0008*/ 	.word	0x00000000
	.align		4
        /*000c*/ 	.word	0xfffffffe
	.align		4
        /*0010*/ 	.word	0x00000000
	.align		4
        /*0014*/ 	.word	0xfffffffd
	.align		4
        /*0018*/ 	.word	0x00000000
	.align		4
        /*001c*/ 	.word	0xfffffffc


//--------------------- .text._Z31GPUflattenedMultiplyPolynomialsPiS_S_iii --------------------------
	.section	.text._Z31GPUflattenedMultiplyPolynomialsPiS_S_iii,"ax",@progbits
	.align	128
        .global         _Z31GPUflattenedMultiplyPolynomialsPiS_S_iii
        .type           _Z31GPUflattenedMultiplyPolynomialsPiS_S_iii,@function
        .size           _Z31GPUflattenedMultiplyPolynomialsPiS_S_iii,(.L_x_31 - _Z31GPUflattenedMultiplyPolynomialsPiS_S_iii)
        .other          _Z31GPUflattenedMultiplyPolynomialsPiS_S_iii,@"STO_CUDA_ENTRY STV_DEFAULT"
_Z31GPUflattenedMultiplyPolynomialsPiS_S_iii:
.text._Z31GPUflattenedMultiplyPolynomialsPiS_S_iii:
[----:B------:R-:W-:Y:S08]  /*0000*/  LDC R1, c[0x0][0x37c] ;  /* 0x0000df00ff017b82 */ /* 0x000ff00000000800 */
[----:B------:R-:W0:Y:S01]  /*0010*/  LDC.64 R6, c[0x0][0x398] ;  /* 0x0000e600ff067b82 */ /* 0x000e220000000a00 */
[----:B------:R-:W1:Y:S01]  /*0020*/  S2R R5, SR_TID.X ;  /* 0x0000000000057919 */ /* 0x000e620000002100 */
[----:B------:R-:W1:Y:S01]  /*0030*/  LDCU UR7, c[0x0][0x3a0] ;  /* 0x00007400ff0777ac */ /* 0x000e620008000800 */
[----:B------:R-:W2:Y:S05]  /*0040*/  LDCU.64 UR4, c[0x0][0x358] ;  /* 0x00006b00ff0477ac */ /* 0x000eaa0008000a00 */
[----:B------:R-:W3:Y:S01]  /*0050*/  S2UR UR6, SR_CTAID.X ;  /* 0x00000000000679c3 */ /* 0x000ee20000002500 */
[----:B0-----:R-:W-:-:S02]  /*0060*/  ISETP.GE.AND P0, PT, R6, 0x401, PT ;  /* 0x000004010600780c */ /* 0x001fc40003f06270 */
[----:B---3--:R-:W-:Y:S02]  /*0070*/  IADD3 R0, PT, PT, R7, UR6, RZ ;  /* 0x0000000607007c10 */ /* 0x008fe4000fffe0ff */
[----:B-1----:R-:W-:-:S09]  /*0080*/  IADD3 R3, PT, PT, R5, UR7, RZ ;  /* 0x0000000705037c10 */ /* 0x002fd2000fffe0ff */
[----:B--2---:R-:W-:Y:S05]  /*0090*/  @!P0 BRA `(.L_x_0) ;  /* 0x0000000800a88947 */ /* 0x004fea0003800000 */
[----:B------:R-:W-:-:S13]  /*00a0*/  ISETP.GE.AND P0, PT, R0, R6, PT ;  /* 0x000000060000720c */ /* 0x000fda0003f06270 */
[----:B------:R-:W-:Y:S05]  /*00b0*/  @P0 EXIT ;  /* 0x000000000000094d */ /* 0x000fea0003800000 */
[----:B------:R-:W-:Y:S02]  /*00c0*/  VIADDMNMX R2, R3, 0x400, R6, !PT ;  /* 0x0000040003027846 */ /* 0x000fe40007800106 */
[----:B------:R-:W-:-:S04]  /*00d0*/  LOP3.LUT R5, RZ, R5, RZ, 0x33, !PT ;  /* 0x00000005ff057212 */ /* 0x000fc800078e33ff */
[----:B------:R-:W-:-:S04]  /*00e0*/  IADD3 R2, PT, PT, R2, -UR7, R5 ;  /* 0x8000000702027c10 */ /* 0x000fc8000fffe005 */
[----:B------:R-:W-:-:S04]  /*00f0*/  LEA.HI R4, R2, 0x1, RZ, 0x16 ;  /* 0x0000000102047811 */ /* 0x000fc800078fb0ff */
[C---:B------:R-:W-:Y:S02]  /*0100*/  LOP3.LUT R13, R4.reuse, 0xf, RZ, 0xc0, !PT ;  /* 0x0000000f040d7812 */ /* 0x040fe400078ec0ff */
[C---:B------:R-:W-:Y:S02]  /*0110*/  LOP3.LUT R14, R4.reuse, 0x7, RZ, 0xc0, !PT ;  /* 0x00000007040e7812 */ /* 0x040fe400078ec0ff */
[----:B------:R-:W-:-:S07]  /*0120*/  LOP3.LUT R4, R4, 0x3, RZ, 0xc0, !PT ;  /* 0x0000000304047812 */ /* 0x000fce00078ec0ff */
.L_x_10:
[----:B0-----:R-:W0:Y:S01]  /*0130*/  LDCU UR6, c[0x0][0x398] ;  /* 0x00007300ff0677ac */ /* 0x001e220008000800 */
[----:B------:R-:W-:Y:S01]  /*0140*/  BSSY.RECONVERGENT B0, `(.L_x_1) ;  /* 0x000009b000007945 */ /* 0x000fe20003800200 */
[----:B0-----:R-:W-:-:S13]  /*0150*/  ISETP.GE.AND P0, PT, R3, UR6, PT ;  /* 0x0000000603007c0c */ /* 0x001fda000bf06270 */
[----:B-12345:R-:W-:Y:S05]  /*0160*/  @P0 BRA `(.L_x_2) ;  /* 0x0000000800600947 */ /* 0x03efea0003800000 */
[----:B------:R-:W0:Y:S02]  /*0170*/  LDC.64 R8, c[0x0][0x380] ;  /* 0x0000e000ff087b82 */ /* 0x000e240000000a00 */
[----:B0-----:R-:W-:-:S05]  /*0180*/  IMAD.WIDE R8, R0, 0x4, R8 ;  /* 0x0000000400087825 */ /* 0x001fca00078e0208 */
[----:B------:R0:W5:Y:S01]  /*0190*/  LDG.E R5, desc[UR4][R8.64] ;  /* 0x0000000408057981 */ /* 0x000162000c1e1900 */
[----:B------:R-:W-:Y:S01]  /*01a0*/  ISETP.GE.U32.AND P1, PT, R2, 0x3c00, PT ;  /* 0x00003c000200780c */ /* 0x000fe20003f26070 */
[----:B------:R-:W-:Y:S01]  /*01b0*/  BSSY.RECONVERGENT B1, `(.L_x_3) ;  /* 0x0000042000017945 */ /* 0x000fe20003800200 */
[----:B------:R-:W-:Y:S02]  /*01c0*/  ISETP.NE.AND P0, PT, R13, RZ, PT ;  /* 0x000000ff0d00720c */ /* 0x000fe40003f05270 */
[----:B------:R-:W-:-:S09]  /*01d0*/  MOV R7, R3 ;  /* 0x0000000300077202 */ /* 0x000fd20000000f00 */
[----:B0-----:R-:W-:Y:S05]  /*01e0*/  @!P1 BRA `(.L_x_4) ;  /* 0x0000000000f89947 */ /* 0x001fea0003800000 */
[----:B------:R-:W-:Y:S02]  /*01f0*/  LEA.HI R12, R2, 0x1, RZ, 0x16 ;  /* 0x00000001020c7811 */ /* 0x000fe400078fb0ff */
[----:B------:R-:W-:Y:S02]  /*0200*/  IADD3 R6, PT, PT, R3, R0, RZ ;  /* 0x0000000003067210 */ /* 0x000fe40007ffe0ff */
[----:B------:R-:W-:Y:S02]  /*0210*/  LOP3.LUT R12, R12, 0x7ffff0, RZ, 0xc0, !PT ;  /* 0x007ffff00c0c7812 */ /* 0x000fe400078ec0ff */
[----:B------:R-:W-:Y:S02]  /*0220*/  MOV R7, R3 ;  /* 0x0000000300077202 */ /* 0x000fe40000000f00 */
[----:B------:R-:W-:-:S07]  /*0230*/  IADD3 R12, PT, PT, -R12, RZ, RZ ;  /* 0x000000ff0c0c7210 */ /* 0x000fce0007ffe1ff */
.L_x_5:
[----:B0-----:R-:W0:Y:S08]  /*0240*/  LDC.64 R8, c[0x0][0x388] ;  /* 0x0000e200ff087b82 */ /* 0x001e300000000a00 */
[----:B------:R-:W1:Y:S01]  /*0250*/  LDC.64 R10, c[0x0][0x390] ;  /* 0x0000e400ff0a7b82 */ /* 0x000e620000000a00 */
[----:B0-----:R-:W-:-:S05]  /*0260*/  IMAD.WIDE R8, R7, 0x4, R8 ;  /* 0x0000000407087825 */ /* 0x001fca00078e0208 */
[----:B------:R-:W2:Y:S01]  /*0270*/  LDG.E R16, desc[UR4][R8.64] ;  /* 0x0000000408107981 */ /* 0x000ea2000c1e1900 */
[----:B-1----:R-:W-:-:S04]  /*0280*/  IMAD.WIDE R10, R6, 0x4, R10 ;  /* 0x00000004060a7825 */ /* 0x002fc800078e020a */
[----:B--2--5:R-:W-:-:S05]  /*0290*/  IMAD R15, R5, R16, RZ ;  /* 0x00000010050f7224 */ /* 0x024fca00078e02ff */
[----:B------:R0:W-:Y:S04]  /*02a0*/  REDG.E.ADD.STRONG.GPU desc[UR4][R10.64], R15 ;  /* 0x0000000f0a00798e */ /* 0x0001e8000c12e104 */
[----:B------:R-:W2:Y:S02]  /*02b0*/  LDG.E R16, desc[UR4][R8.64+0x1000] ;  /* 0x0010000408107981 */ /* 0x000ea4000c1e1900 */
[----:B--2---:R-:W-:-:S05]  /*02c0*/  IMAD R17, R5, R16, RZ ;  /* 0x0000001005117224 */ /* 0x004fca00078e02ff */
[----:B------:R1:W-:Y:S04]  /*02d0*/  REDG.E.ADD.STRONG.GPU desc[UR4][R10.64+0x1000], R17 ;  /* 0x001000110a00798e */ /* 0x0003e8000c12e104 */
[----:B------:R-:W2:Y:S02]  /*02e0*/  LDG.E R16, desc[UR4][R8.64+0x2000] ;  /* 0x0020000408107981 */ /* 0x000ea4000c1e1900 */
[----:B--2---:R-:W-:-:S05]  /*02f0*/  IMAD R19, R5, R16, RZ ;  /* 0x0000001005137224 */ /* 0x004fca00078e02ff */
[----:B------:R2:W-:Y:S04]  /*0300*/  REDG.E.ADD.STRONG.GPU desc[UR4][R10.64+0x2000], R19 ;  /* 0x002000130a00798e */ /* 0x0005e8000c12e104 */
[----:B------:R-:W3:Y:S02]  /*0310*/  LDG.E R16, desc[UR4][R8.64+0x3000] ;  /* 0x0030000408107981 */ /* 0x000ee4000c1e1900 */
[----:B---3--:R-:W-:-:S05]  /*0320*/  IMAD R21, R5, R16, RZ ;  /* 0x0000001005157224 */ /* 0x008fca00078e02ff */
[----:B------:R3:W-:Y:S04]  /*0330*/  REDG.E.ADD.STRONG.GPU desc[UR4][R10.64+0x3000], R21 ;  /* 0x003000150a00798e */ /* 0x0007e8000c12e104 */
[----:B------:R-:W0:Y:S02]  /*0340*/  LDG.E R16, desc[UR4][R8.64+0x4000] ;  /* 0x0040000408107981 */ /* 0x000e24000c1e1900 */
[----:B0-----:R-:W-:-:S05]  /*0350*/  IMAD R15, R5, R16, RZ ;  /* 0x00000010050f7224 */ /* 0x001fca00078e02ff */
[----:B------:R0:W-:Y:S04]  /*0360*/  REDG.E.ADD.STRONG.GPU desc[UR4][R10.64+0x4000], R15 ;  /* 0x0040000f0a00798e */ /* 0x0001e8000c12e104 */
[----:B------:R-:W1:Y:S02]  /*0370*/  LDG.E R16, desc[UR4][R8.64+0x5000] ;  /* 0x0050000408107981 */ /* 0x000e64000c1e1900 */
[----:B-1----:R-:W-:-:S05]  /*0380*/  IMAD R17, R5, R16, RZ ;  /* 0x0000001005117224 */ /* 0x002fca00078e02ff */
        /* <DEDUP_REMOVED lines=25> */
[----:B------:R-:W2:Y:S01]  /*0520*/  LDG.E R16, desc[UR4][R8.64+0xe000] ;  /* 0x00e0000408107981 */ /* 0x000ea2000c1e1900 */
[----:B------:R-:W-:Y:S01]  /*0530*/  IADD3 R12, PT, PT, R12, 0x10, RZ ;  /* 0x000000100c0c7810 */ /* 0x000fe20007ffe0ff */
[----:B--2---:R-:W-:-:S05]  /*0540*/  IMAD R19, R5, R16, RZ ;  /* 0x0000001005137224 */ /* 0x004fca00078e02ff */
[----:B------:R0:W-:Y:S04]  /*0550*/  REDG.E.ADD.STRONG.GPU desc[UR4][R10.64+0xe000], R19 ;  /* 0x00e000130a00798e */ /* 0x0001e8000c12e104 */
[----:B------:R-:W3:Y:S01]  /*0560*/  LDG.E R16, desc[UR4][R8.64+0xf000] ;  /* 0x00f0000408107981 */ /* 0x000ee2000c1e1900 */
[----:B------:R-:W-:Y:S02]  /*0570*/  ISETP.NE.AND P1, PT, R12, RZ, PT ;  /* 0x000000ff0c00720c */ /* 0x000fe40003f25270 */
[----:B------:R-:W-:Y:S02]  /*0580*/  IADD3 R6, PT, PT, R6, 0x4000, RZ ;  /* 0x0000400006067810 */ /* 0x000fe40007ffe0ff */
[----:B------:R-:W-:Y:S01]  /*0590*/  IADD3 R7, PT, PT, R7, 0x4000, RZ ;  /* 0x0000400007077810 */ /* 0x000fe20007ffe0ff */
[----:B---3--:R-:W-:-:S05]  /*05a0*/  IMAD R21, R5, R16, RZ ;  /* 0x0000001005157224 */ /* 0x008fca00078e02ff */
[----:B------:R0:W-:Y:S03]  /*05b0*/  REDG.E.ADD.STRONG.GPU desc[UR4][R10.64+0xf000], R21 ;  /* 0x00f000150a00798e */ /* 0x0001e6000c12e104 */
[----:B------:R-:W-:Y:S05]  /*05c0*/  @P1 BRA `(.L_x_5) ;  /* 0xfffffffc001c1947 */ /* 0x000fea000383ffff */
.L_x_4:
[----:B------:R-:W-:Y:S05]  /*05d0*/  BSYNC.RECONVERGENT B1 ;  /* 0x0000000000017941 */ /* 0x000fea0003800200 */
.L_x_3:
[----:B------:R-:W-:Y:S05]  /*05e0*/  @!P0 BRA `(.L_x_2) ;  /* 0x0000000400408947 */ /* 0x000fea0003800000 */
[----:B------:R-:W-:Y:S01]  /*05f0*/  IADD3 R6, PT, PT, R13, -0x1, RZ ;  /* 0xffffffff0d067810 */ /* 0x000fe20007ffe0ff */
[----:B------:R-:W-:Y:S01]  /*0600*/  BSSY.RECONVERGENT B1, `(.L_x_6) ;  /* 0x0000022000017945 */ /* 0x000fe20003800200 */
[----:B------:R-:W-:Y:S02]  /*0610*/  ISETP.NE.AND P1, PT, R14, RZ, PT ;  /* 0x000000ff0e00720c */ /* 0x000fe40003f25270 */
[----:B------:R-:W-:-:S13]  /*0620*/  ISETP.GE.U32.AND P0, PT, R6, 0x7, PT ;  /* 0x000000070600780c */ /* 0x000fda0003f06070 */
[----:B------:R-:W-:Y:S05]  /*0630*/  @!P0 BRA `(.L_x_7) ;  /* 0x0000000000788947 */ /* 0x000fea0003800000 */
[----:B------:R-:W1:Y:S08]  /*0640*/  LDC.64 R8, c[0x0][0x388] ;  /* 0x0000e200ff087b82 */ /* 0x000e700000000a00 */
[----:B0-----:R-:W0:Y:S01]  /*0650*/  LDC.64 R10, c[0x0][0x390] ;  /* 0x0000e400ff0a7b82 */ /* 0x001e220000000a00 */
[----:B-1----:R-:W-:-:S05]  /*0660*/  IMAD.WIDE R8, R7, 0x4, R8 ;  /* 0x0000000407087825 */ /* 0x002fca00078e0208 */
[----:B------:R-:W2:Y:S01]  /*0670*/  LDG.E R6, desc[UR4][R8.64] ;  /* 0x0000000408067981 */ /* 0x000ea2000c1e1900 */
[----:B------:R-:W-:-:S05]  /*0680*/  IADD3 R15, PT, PT, R7, R0, RZ ;  /* 0x00000000070f7210 */ /* 0x000fca0007ffe0ff */
[----:B0-----:R-:W-:-:S04]  /*0690*/  IMAD.WIDE R10, R15, 0x4, R10 ;  /* 0x000000040f0a7825 */ /* 0x001fc800078e020a */
        /* <DEDUP_REMOVED lines=22> */
[----:B------:R4:W-:Y:S01]  /*0800*/  REDG.E.ADD.STRONG.GPU desc[UR4][R10.64+0x7000], R21 ;  /* 0x007000150a00798e */ /* 0x0009e2000c12e104 */
[----:B------:R-:W-:-:S07]  /*0810*/  IADD3 R7, PT, PT, R7, 0x2000, RZ ;  /* 0x0000200007077810 */ /* 0x000fce0007ffe0ff */
.L_x_7:
[----:B------:R-:W-:Y:S05]  /*0820*/  BSYNC.RECONVERGENT B1 ;  /* 0x0000000000017941 */ /* 0x000fea0003800200 */
.L_x_6:
[----:B------:R-:W-:Y:S05]  /*0830*/  @!P1 BRA `(.L_x_2) ;  /* 0x0000000000ac9947 */ /* 0x000fea0003800000 */
[----:B------:R-:W-:Y:S01]  /*0840*/  IADD3 R6, PT, PT, R14, -0x1, RZ ;  /* 0xffffffff0e067810 */ /* 0x000fe20007ffe0ff */
[----:B------:R-:W-:Y:S01]  /*0850*/  BSSY.RECONVERGENT B1, `(.L_x_8) ;  /* 0x0000016000017945 */ /* 0x000fe20003800200 */
[----:B------:R-:W-:Y:S02]  /*0860*/  ISETP.NE.AND P1, PT, R4, RZ, PT ;  /* 0x000000ff0400720c */ /* 0x000fe40003f25270 */
[----:B------:R-:W-:-:S13]  /*0870*/  ISETP.GE.U32.AND P0, PT, R6, 0x3, PT ;  /* 0x000000030600780c */ /* 0x000fda0003f06070 */
[----:B------:R-:W-:Y:S05]  /*0880*/  @!P0 BRA `(.L_x_9) ;  /* 0x0000000000488947 */ /* 0x000fea0003800000 */
[----:B------:R-:W1:Y:S08]  /*0890*/  LDC.64 R8, c[0x0][0x388] ;  /* 0x0000e200ff087b82 */ /* 0x000e700000000a00 */
[----:B0---4-:R-:W0:Y:S01]  /*08a0*/  LDC.64 R10, c[0x0][0x390] ;  /* 0x0000e400ff0a7b82 */ /* 0x011e220000000a00 */
        /* <DEDUP_REMOVED lines=12> */
[----:B------:R-:W2:Y:S02]  /*0970*/  LDG.E R6, desc[UR4][R8.64+0x3000] ;  /* 0x0030000408067981 */ /* 0x000ea4000c1e1900 */
[----:B--2---:R-:W-:-:S05]  /*0980*/  IMAD R21, R5, R6, RZ ;  /* 0x0000000605157224 */ /* 0x004fca00078e02ff */
[----:B------:R1:W-:Y:S01]  /*0990*/  REDG.E.ADD.STRONG.GPU desc[UR4][R10.64+0x3000], R21 ;  /* 0x003000150a00798e */ /* 0x0003e2000c12e104 */
[----:B------:R-:W-:-:S07]  /*09a0*/  IADD3 R7, PT, PT, R7, 0x1000, RZ ;  /* 0x0000100007077810 */ /* 0x000fce0007ffe0ff */
.L_x_9:
[----:B------:R-:W-:Y:S05]  /*09b0*/  BSYNC.RECONVERGENT B1 ;  /* 0x0000000000017941 */ /* 0x000fea0003800200 */
.L_x_8:
[----:B------:R-:W-:Y:S05]  /*09c0*/  @!P1 BRA `(.L_x_2) ;  /* 0x0000000000489947 */ /* 0x000fea0003800000 */
[----:B------:R-:W2:Y:S08]  /*09d0*/  LDC.64 R8, c[0x0][0x388] ;  /* 0x0000e200ff087b82 */ /* 0x000eb00000000a00 */
[----:B01--4-:R-:W0:Y:S01]  /*09e0*/  LDC.64 R10, c[0x0][0x390] ;  /* 0x0000e400ff0a7b82 */ /* 0x013e220000000a00 */
[----:B--2---:R-:W-:-:S05]  /*09f0*/  IMAD.WIDE R8, R7, 0x4, R8 ;  /* 0x0000000407087825 */ /* 0x004fca00078e0208 */
[----:B------:R-:W2:Y:S01]  /*0a00*/  LDG.E R12, desc[UR4][R8.64] ;  /* 0x00000004080c7981 */ /* 0x000ea2000c1e1900 */
[----:B------:R-:W-:Y:S02]  /*0a10*/  ISETP.NE.AND P0, PT, R4, 0x1, PT ;  /* 0x000000010400780c */ /* 0x000fe40003f05270 */
[----:B------:R-:W-:-:S05]  /*0a20*/  IADD3 R7, PT, PT, R7, R0, RZ ;  /* 0x0000000007077210 */ /* 0x000fca0007ffe0ff */
[----:B0-----:R-:W-:-:S04]  /*0a30*/  IMAD.WIDE R6, R7, 0x4, R10 ;  /* 0x0000000407067825 */ /* 0x001fc800078e020a */
[----:B--2--5:R-:W-:-:S05]  /*0a40*/  IMAD R11, R5, R12, RZ ;  /* 0x0000000c050b7224 */ /* 0x024fca00078e02ff */
[----:B------:R2:W-:Y:S01]  /*0a50*/  REDG.E.ADD.STRONG.GPU desc[UR4][R6.64], R11 ;  /* 0x0000000b0600798e */ /* 0x0005e2000c12e104 */
[----:B------:R-:W-:Y:S05]  /*0a60*/  @!P0 BRA `(.L_x_2) ;  /* 0x0000000000208947 */ /* 0x000fea0003800000 */
[----:B------:R-:W2:Y:S01]  /*0a70*/  LDG.E R10, desc[UR4][R8.64+0x1000] ;  /* 0x00100004080a7981 */ /* 0x000ea2000c1e1900 */
[----:B------:R-:W-:Y:S01]  /*0a80*/  ISETP.NE.AND P0, PT, R4, 0x2, PT ;  /* 0x000000020400780c */ /* 0x000fe20003f05270 */
[----:B--2---:R-:W-:-:S05]  /*0a90*/  IMAD R11, R5, R10, RZ ;  /* 0x0000000a050b7224 */ /* 0x004fca00078e02ff */
[----:B------:R3:W-:Y:S07]  /*0aa0*/  REDG.E.ADD.STRONG.GPU desc[UR4][R6.64+0x1000], R11 ;  /* 0x0010000b0600798e */ /* 0x0007ee000c12e104 */
[----:B------:R-:W-:Y:S05]  /*0ab0*/  @!P0 BRA `(.L_x_2) ;  /* 0x00000000000c8947 */ /* 0x000fea0003800000 */
[----:B------:R-:W2:Y:S02]  /*0ac0*/  LDG.E R8, desc[UR4][R8.64+0x2000] ;  /* 0x0020000408087981 */ /* 0x000ea4000c1e1900 */
[----:B--2---:R-:W-:-:S05]  /*0ad0*/  IMAD R5, R5, R8, RZ ;  /* 0x0000000805057224 */ /* 0x004fca00078e02ff */
[----:B------:R0:W-:Y:S02]  /*0ae0*/  REDG.E.ADD.STRONG.GPU desc[UR4][R6.64+0x2000], R5 ;  /* 0x002000050600798e */ /* 0x0001e4000c12e104 */
.L_x_2:
[----:B------:R-:W-:Y:S05]  /*0af0*/  BSYNC.RECONVERGENT B0 ;  /* 0x0000000000007941 */ /* 0x000fea0003800200 */
.L_x_1:
[----:B------:R-:W-:-:S04]  /*0b00*/  IADD3 R0, PT, PT, R0, 0x400, RZ ;  /* 0x0000040000007810 */ /* 0x000fc80007ffe0ff */
[----:B------:R-:W-:-:S13]  /*0b10*/  ISETP.GE.AND P0, PT, R0, UR6, PT ;  /* 0x0000000600007c0c */ /* 0x000fda000bf06270 */
[----:B------:R-:W-:Y:S05]  /*0b20*/  @!P0 BRA `(.L_x_10) ;  /* 0xfffffff400808947 */ /* 0x000fea000383ffff */
[----:B------:R-:W-:Y:S05]  /*0b30*/  EXIT ;  /* 0x000000000000794d */ /* 0x000fea0003800000 */
.L_x_0:
[----:B------:R-:W0:Y:S08]  /*0b40*/  LDC.64 R4, c[0x0][0x380] ;  /* 0x0000e000ff047b82 */ /* 0x000e300000000a00 */
[----:B------:R-:W1:Y:S08]  /*0b50*/  LDC.64 R6, c[0x0][0x388] ;  /* 0x0000e200ff067b82 */ /* 0x000e700000000a00 */
[----:B------:R-:W2:Y:S01]  /*0b60*/  LDC.64 R8, c[0x0][0x390] ;  /* 0x0000e400ff087b82 */ /* 0x000ea20000000a00 */
[----:B0-----:R-:W-:-:S06]  /*0b70*/  IMAD.WIDE R4, R0, 0x4, R4 ;  /* 0x0000000400047825 */ /* 0x001fcc00078e0204 */
[----:B------:R-:W3:Y:S01]  /*0b80*/  LDG.E R4, desc[UR4][R4.64] ;  /* 0x0000000404047981 */ /* 0x000ee2000c1e1900 */
[----:B-1----:R-:W-:-:S06]  /*0b90*/  IMAD.WIDE R6, R3, 0x4, R6 ;  /* 0x0000000403067825 */ /* 0x002fcc00078e0206 */
[----:B------:R-:W3:Y:S01]  /*0ba0*/  LDG.E R7, desc[UR4][R6.64] ;  /* 0x0000000406077981 */ /* 0x000ee2000c1e1900 */
[----:B------:R-:W-:-:S05]  /*0bb0*/  IADD3 R3, PT, PT, R3, R0, RZ ;  /* 0x0000000003037210 */ /* 0x000fca0007ffe0ff */
[----:B--2---:R-:W-:-:S04]  /*0bc0*/  IMAD.WIDE R2, R3, 0x4, R8 ;  /* 0x0000000403027825 */ /* 0x004fc800078e0208 */
[----:B---3--:R-:W-:-:S05]  /*0bd0*/  IMAD R9, R4, R7, RZ ;  /* 0x0000000704097224 */ /* 0x008fca00078e02ff */
[----:B------:R-:W-:Y:S01]  /*0be0*/  REDG.E.ADD.STRONG.GPU desc[UR4][R2.64], R9 ;  /* 0x000000090200798e */ /* 0x000fe2000c12e104 */
[----:B------:R-:W-:Y:S05]  /*0bf0*/  EXIT ;  /* 0x000000000000794d */ /* 0x000fea0003800000 */
.L_x_11:
[----:B------:R-:W-:-:S00]  /*0c00*/  BRA `(.L_x_11) ;  /* 0xfffffffc00fc7947 */ /* 0x000fc0000383ffff */
[----:B------:R-:W-:-:S00]  /*0c10*/  NOP ;  /* 0x0000000000007918 */ /* 0x000fc00000000000 */
        /* <DEDUP_REMOVED lines=14> */
.L_x_31:


//--------------------- .text._Z28GPUsimpleMultiplyPolynomialsPiS_S_mmm --------------------------
	.section	.text._Z28GPUsimpleMultiplyPolynomialsPiS_S_mmm,"ax",@progbits
	.align	128
        .global         _Z28GPUsimpleMultiplyPolynomialsPiS_S_mmm
        .type           _Z28GPUsimpleMultiplyPolynomialsPiS_S_mmm,@function
        .size           _Z28GPUsimpleMultiplyPolynomialsPiS_S_mmm,(.L_x_32 - _Z28GPUsimpleMultiplyPolynomialsPiS_S_mmm)
        .other          _Z28GPUsimpleMultiplyPolynomialsPiS_S_mmm,@"STO_CUDA_ENTRY STV_DEFAULT"
_Z28GPUsimpleMultiplyPolynomialsPiS_S_mmm:
.text._Z28GPUsimpleMultiplyPolynomialsPiS_S_mmm:
[----:B------:R-:W-:Y:S01]  /*0000*/  LDC R1, c[0x0][0x37c] ;  /* 0x0000df00ff017b82 */ /* 0x000fe20000000800 */
[----:B------:R-:W0:Y:S07]  /*0010*/  S2R R3, SR_TID.X ;  /* 0x0000000000037919 */ /* 0x000e2e0000002100 */
[----:B------:R-:W0:Y:S01]  /*0020*/  S2UR UR4, SR_CTAID.X ;  /* 0x00000000000479c3 */ /* 0x000e220000002500 */
[----:B------:R-:W1:Y:S07]  /*0030*/  LDCU.64 UR6, c[0x0][0x3a8] ;  /* 0x00007500ff0677ac */ /* 0x000e6e0008000a00 */
[----:B------:R-:W0:Y:S01]  /*0040*/  LDC R6, c[0x0][0x360] ;  /* 0x0000d800ff067b82 */ /* 0x000e220000000800 */
[----:B-1----:R-:W-:-:S02]  /*0050*/  IMAD.U32 R7, RZ, RZ, UR6 ;  /* 0x00000006ff077e24 */ /* 0x002fc4000f8e00ff */
[----:B------:R-:W-:Y:S02]  /*0060*/  IMAD.U32 R5, RZ, RZ, UR7 ;  /* 0x00000007ff057e24 */ /* 0x000fe4000f8e00ff */
[----:B0-----:R-:W-:-:S05]  /*0070*/  IMAD R6, R6, UR4, R3 ;  /* 0x0000000406067c24 */ /* 0x001fca000f8e0203 */
[----:B------:R-:W-:Y:S02]  /*0080*/  ISETP.GE.U32.AND P0, PT, R6, R7, PT ;  /* 0x000000070600720c */ /* 0x000fe40003f06070 */
[----:B------:R-:W-:-:S04]  /*0090*/  SHF.R.S32.HI R0, RZ, 0x1f, R6 ;  /* 0x0000001fff007819 */ /* 0x000fc80000011406 */
[----:B------:R-:W-:-:S13]  /*00a0*/  ISETP.GE.U32.AND.EX P0, PT, R0, R5, PT, P0 ;  /* 0x000000050000720c */ /* 0x000fda0003f06100 */
[----:B------:R-:W-:Y:S05]  /*00b0*/  @P0 EXIT ;  /* 0x000000000000094d */ /* 0x000fea0003800000 */
[----:B------:R-:W-:Y:S01]  /*00c0*/  IADD3 R18, P1, PT, R6, 0x1, RZ ;  /* 0x0000000106127810 */ /* 0x000fe20007f3e0ff */
[----:B------:R-:W0:Y:S01]  /*00d0*/  LDCU.64 UR12, c[0x0][0x358] ;  /* 0x00006b00ff0c77ac */ /* 0x000e220008000a00 */
[----:B------:R-:W-:Y:S01]  /*00e0*/  BSSY.RECONVERGENT B0, `(.L_x_12) ;  /* 0x0000125000007945 */ /* 0x000fe20003800200 */
[----:B------:R-:W-:Y:S01]  /*00f0*/  IMAD.MOV.U32 R11, RZ, RZ, RZ ;  /* 0x000000ffff0b7224 */ /* 0x000fe200078e00ff */
[----:B------:R-:W-:Y:S01]  /*0100*/  ISETP.NE.U32.AND P0, PT, R18, RZ, PT ;  /* 0x000000ff1200720c */ /* 0x000fe20003f05070 */
[----:B------:R-:W-:-:S05]  /*0110*/  IMAD.X R10, RZ, RZ, R0, P1 ;  /* 0x000000ffff0a7224 */ /* 0x000fca00008e0600 */
[----:B------:R-:W-:-:S13]  /*0120*/  ISETP.NE.AND.EX P0, PT, R10, RZ, PT, P0 ;  /* 0x000000ff0a00720c */ /* 0x000fda0003f05300 */
[----:B0-----:R-:W-:Y:S05]  /*0130*/  @!P0 BRA `(.L_x_13) ;  /* 0x00000010007c8947 */ /* 0x001fea0003800000 */
[----:B------:R-:W-:Y:S01]  /*0140*/  ISETP.GE.U32.AND P1, PT, R6, 0x7, PT ;  /* 0x000000070600780c */ /* 0x000fe20003f26070 */
[----:B------:R-:W-:Y:S01]  /*0150*/  BSSY.RECONVERGENT B1, `(.L_x_14) ;  /* 0x0000092000017945 */ /* 0x000fe20003800200 */
[----:B------:R-:W-:Y:S01]  /*0160*/  LOP3.LUT R21, R18, 0x7, RZ, 0xc0, !PT ;  /* 0x0000000712157812 */ /* 0x000fe200078ec0ff */
[----:B------:R-:W-:Y:S02]  /*0170*/  IMAD.MOV.U32 R11, RZ, RZ, RZ ;  /* 0x000000ffff0b7224 */ /* 0x000fe400078e00ff */
[----:B------:R-:W-:Y:S01]  /*0180*/  IMAD.MOV.U32 R13, RZ, RZ, RZ ;  /* 0x000000ffff0d7224 */ /* 0x000fe200078e00ff */
[----:B------:R-:W-:Y:S01]  /*0190*/  ISETP.NE.U32.AND P0, PT, R21, RZ, PT ;  /* 0x000000ff1500720c */ /* 0x000fe20003f05070 */
[----:B------:R-:W-:-:S03]  /*01a0*/  IMAD.MOV.U32 R15, RZ, RZ, RZ ;  /* 0x000000ffff0f7224 */ /* 0x000fc600078e00ff */
[----:B------:R-:W-:-:S03]  /*01b0*/  ISETP.NE.AND.EX P0, PT, RZ, RZ, PT, P0 ;  /* 0x000000ffff00720c */ /* 0x000fc60003f05300 */
[----:B------:R-:W-:Y:S10]  /*01c0*/  @!P1 BRA `(.L_x_15) ;  /* 0x0000000800289947 */ /* 0x000ff40003800000 */
[----:B------:R-:W0:Y:S01]  /*01d0*/  LDCU.64 UR6, c[0x0][0x398] ;  /* 0x00007300ff0677ac */ /* 0x000e220008000a00 */
[----:B------:R-:W1:Y:S01]  /*01e0*/  LDC.64 R4, c[0x0][0x3a8] ;  /* 0x0000ea00ff047b82 */ /* 0x000e620000000a00 */
[----:B------:R-:W-:Y:S01]  /*01f0*/  LOP3.LUT R13, R18, 0xfffffff8, RZ, 0xc0, !PT ;  /* 0xfffffff8120d7812 */ /* 0x000fe200078ec0ff */
[----:B------:R-:W-:Y:S01]  /*0200*/  IMAD.MOV.U32 R15, RZ, RZ, R10 ;  /* 0x000000ffff0f7224 */ /* 0x000fe200078e000a */
[----:B------:R-:W2:Y:S01]  /*0210*/  LDCU.128 UR8, c[0x0][0x380] ;  /* 0x00007000ff0877ac */ /* 0x000ea20008000c00 */
[----:B------:R-:W-:Y:S02]  /*0220*/  IMAD.MOV.U32 R11, RZ, RZ, RZ ;  /* 0x000000ffff0b7224 */ /* 0x000fe400078e00ff */
[----:B------:R-:W-:Y:S02]  /*0230*/  IMAD.MOV.U32 R14, RZ, RZ, RZ ;  /* 0x000000ffff0e7224 */ /* 0x000fe400078e00ff */
[----:B------:R-:W-:Y:S01]  /*0240*/  IMAD.MOV.U32 R20, RZ, RZ, RZ ;  /* 0x000000ffff147224 */ /* 0x000fe200078e00ff */
[----:B0-----:R-:W-:Y:S01]  /*0250*/  IADD3 R24, P1, PT, R6, UR6, RZ ;  /* 0x0000000606187c10 */ /* 0x001fe2000ff3e0ff */
[----:B--2---:R-:W-:-:S03]  /*0260*/  ULEA UR4, UP0, UR6, UR8, 0x2 ;  /* 0x0000000806047291 */ /* 0x004fc6000f8010ff */
[----:B------:R-:W-:Y:S02]  /*0270*/  LEA R19, P2, R24, UR10, 0x2 ;  /* 0x0000000a18137c11 */ /* 0x000fe4000f8410ff */
[----:B------:R-:W-:Y:S01]  /*0280*/  IADD3.X R3, PT, PT, R0, UR7, RZ, P1, !PT ;  /* 0x0000000700037c10 */ /* 0x000fe20008ffe4ff */
[----:B------:R-:W-:Y:S01]  /*0290*/  ULEA.HI.X UR5, UR6, UR9, UR7, 0x2, UP0 ;  /* 0x0000000906057291 */ /* 0x000fe200080f1407 */
[----:B------:R-:W-:Y:S01]  /*02a0*/  IADD3 R12, P1, PT, R6, -0x7, RZ ;  /* 0xfffffff9060c7810 */ /* 0x000fe20007f3e0ff */
[----:B------:R-:W-:Y:S01]  /*02b0*/  UIADD3 UR4, UP0, UPT, UR4, 0x10, URZ ;  /* 0x0000001004047890 */ /* 0x000fe2000ff1e0ff */
[----:B------:R-:W-:Y:S02]  /*02c0*/  LEA.HI.X R24, R24, UR11, R3, 0x2, P2 ;  /* 0x0000000b18187c11 */ /* 0x000fe400090f1403 */
[----:B------:R-:W-:Y:S01]  /*02d0*/  IADD3 R19, P2, PT, R19, -0xc, RZ ;  /* 0xfffffff413137810 */ /* 0x000fe20007f5e0ff */
[----:B------:R-:W-:Y:S01]  /*02e0*/  UIADD3.X UR5, UPT, UPT, URZ, UR5, URZ, UP0, !UPT ;  /* 0x00000005ff057290 */ /* 0x000fe200087fe4ff */
[----:B------:R-:W-:Y:S01]  /*02f0*/  IADD3.X R16, PT, PT, R0, -0x1, RZ, P1, !PT ;  /* 0xffffffff00107810 */ /* 0x000fe20000ffe4ff */
[----:B------:R-:W-:Y:S01]  /*0300*/  IMAD.U32 R17, RZ, RZ, UR4 ;  /* 0x00000004ff117e24 */ /* 0x000fe2000f8e00ff */
[----:B------:R-:W-:-:S03]  /*0310*/  IADD3.X R24, PT, PT, R24, -0x1, RZ, P2, !PT ;  /* 0xffffffff18187810 */ /* 0x000fc600017fe4ff */
[----:B------:R-:W-:-:S07]  /*0320*/  IMAD.U32 R26, RZ, RZ, UR5 ;  /* 0x00000005ff1a7e24 */ /* 0x000fce000f8e00ff */
.L_x_16:
[----:B------:R-:W-:Y:S01]  /*0330*/  IADD3 R3, P2, PT, R12, 0x7, RZ ;  /* 0x000000070c037810 */ /* 0x000fe20007f5e0ff */
[----:B-1----:R-:W-:-:S03]  /*0340*/  IMAD.MOV.U32 R7, RZ, RZ, R4 ;  /* 0x000000ffff077224 */ /* 0x002fc600078e0004 */
[----:B------:R-:W-:Y:S01]  /*0350*/  ISETP.GT.U32.AND P1, PT, R14, R3, PT ;  /* 0x000000030e00720c */ /* 0x000fe20003f24070 */
[----:B------:R-:W-:-:S05]  /*0360*/  IMAD.X R9, RZ, RZ, R16, P2 ;  /* 0x000000ffff097224 */ /* 0x000fca00010e0610 */
[----:B------:R-:W-:-:S04]  /*0370*/  ISETP.GT.U32.AND.EX P1, PT, R20, R9, PT, P1 ;  /* 0x000000091400720c */ /* 0x000fc80003f24110 */
[----:B------:R-:W-:Y:S01]  /*0380*/  SEL R2, R14, R3, P1 ;  /* 0x000000030e027207 */ /* 0x000fe20000800000 */
[----:B------:R-:W-:Y:S01]  /*0390*/  IMAD.MOV.U32 R3, RZ, RZ, R26 ;  /* 0x000000ffff037224 */ /* 0x000fe200078e001a */
[----:B------:R-:W-:Y:S01]  /*03a0*/  SEL R8, R20, R9, P1 ;  /* 0x0000000914087207 */ /* 0x000fe20000800000 */
[----:B------:R-:W-:Y:S01]  /*03b0*/  IMAD.MOV.U32 R9, RZ, RZ, R24 ;  /* 0x000000ffff097224 */ /* 0x000fe200078e0018 */
[----:B------:R-:W-:Y:S01]  /*03c0*/  ISETP.GE.U32.AND P2, PT, R2, R7, PT ;  /* 0x000000070200720c */ /* 0x000fe20003f46070 */
[----:B------:R-:W-:-:S03]  /*03d0*/  IMAD.MOV.U32 R2, RZ, RZ, R17 ;  /* 0x000000ffff027224 */ /* 0x000fc600078e0011 */
[----:B------:R-:W-:Y:S01]  /*03e0*/  ISETP.GE.U32.AND.EX P2, PT, R8, R5, PT, P2 ;  /* 0x000000050800720c */ /* 0x000fe20003f46120 */
[----:B------:R-:W-:-:S12]  /*03f0*/  IMAD.MOV.U32 R8, RZ, RZ, R19 ;  /* 0x000000ffff087224 */ /* 0x000fd800078e0013 */
[----:B------:R-:W2:Y:S04]  /*0400*/  @!P2 LDG.E R17, desc[UR12][R2.64+-0x10] ;  /* 0xfffff00c0211a981 */ /* 0x000ea8000c1e1900 */
[----:B------:R-:W2:Y:S01]  /*0410*/  @!P2 LDG.E R22, desc[UR12][R8.64+0xc] ;  /* 0x00000c0c0816a981 */ /* 0x000ea2000c1e1900 */
[----:B------:R-:W-:Y:S02]  /*0420*/  IADD3 R19, P3, PT, R14, 0x1, RZ ;  /* 0x000000010e137810 */ /* 0x000fe40007f7e0ff */
[----:B------:R-:W-:-:S03]  /*0430*/  IADD3 R24, P4, PT, R12, 0x6, RZ ;  /* 0x000000060c187810 */ /* 0x000fc60007f9e0ff */
[----:B------:R-:W-:Y:S01]  /*0440*/  IMAD.X R23, RZ, RZ, R20, P3 ;  /* 0x000000ffff177224 */ /* 0x000fe200018e0614 */
[----:B------:R-:W-:Y:S01]  /*0450*/  ISETP.GT.U32.AND P1, PT, R19, R24, PT ;  /* 0x000000181300720c */ /* 0x000fe20003f24070 */
[----:B------:R-:W-:-:S05]  /*0460*/  IMAD.X R26, RZ, RZ, R16, P4 ;  /* 0x000000ffff1a7224 */ /* 0x000fca00020e0610 */
[----:B------:R-:W-:-:S04]  /*0470*/  ISETP.GT.U32.AND.EX P1, PT, R23, R26, PT, P1 ;  /* 0x0000001a1700720c */ /* 0x000fc80003f24110 */
[----:B------:R-:W-:Y:S02]  /*0480*/  SEL R24, R19, R24, P1 ;  /* 0x0000001813187207 */ /* 0x000fe40000800000 */
[----:B------:R-:W-:Y:S02]  /*0490*/  SEL R26, R23, R26, P1 ;  /* 0x0000001a171a7207 */ /* 0x000fe40000800000 */
[----:B------:R-:W-:-:S04]  /*04a0*/  ISETP.GE.U32.AND P1, PT, R24, R7, PT ;  /* 0x000000071800720c */ /* 0x000fc80003f26070 */
[----:B------:R-:W-:-:S13]  /*04b0*/  ISETP.GE.U32.AND.EX P1, PT, R26, R5, PT, P1 ;  /* 0x000000051a00720c */ /* 0x000fda0003f26110 */
[----:B------:R-:W3:Y:S04]  /*04c0*/  @!P1 LDG.E R24, desc[UR12][R2.64+-0xc] ;  /* 0xfffff40c02189981 */ /* 0x000ee8000c1e1900 */
[----:B------:R-:W3:Y:S01]  /*04d0*/  @!P1 LDG.E R19, desc[UR12][R8.64+0x8] ;  /* 0x0000080c08139981 */ /* 0x000ee2000c1e1900 */
[----:B------:R-:W-:Y:S02]  /*04e0*/  IADD3 R28, P3, PT, R14, 0x2, RZ ;  /* 0x000000020e1c7810 */ /* 0x000fe40007f7e0ff */
[----:B------:R-:W-:-:S05]  /*04f0*/  IADD3 R23, P4, PT, R12, 0x5, RZ ;  /* 0x000000050c177810 */ /* 0x000fca0007f9e0ff */
[----:B------:R-:W-:Y:S02]  /*0500*/  IMAD.X R26, RZ, RZ, R16, P4 ;  /* 0x000000ffff1a7224 */ /* 0x000fe400020e0610 */
[----:B--2---:R-:W-:Y:S01]  /*0510*/  @!P2 IMAD R11, R17, R22, R11 ;  /* 0x00000016110ba224 */ /* 0x004fe200078e020b */
[----:B------:R-:W-:Y:S01]  /*0520*/  ISETP.GT.U32.AND P2, PT, R28, R23, PT ;  /* 0x000000171c00720c */ /* 0x000fe20003f44070 */
[----:B------:R-:W-:-:S05]  /*0530*/  IMAD.X R17, RZ, RZ, R20, P3 ;  /* 0x000000ffff117224 */ /* 0x000fca00018e0614 */
[----:B------:R-:W-:-:S04]  /*0540*/  ISETP.GT.U32.AND.EX P2, PT, R17, R26, PT, P2 ;  /* 0x0000001a1100720c */ /* 0x000fc80003f44120 */
[----:B------:R-:W-:Y:S02]  /*0550*/  SEL R22, R28, R23, P2 ;  /* 0x000000171c167207 */ /* 0x000fe40001000000 */
[----:B------:R-:W-:Y:S02]  /*0560*/  SEL R26, R17, R26, P2 ;  /* 0x0000001a111a7207 */ /* 0x000fe40001000000 */
[----:B------:R-:W-:-:S04]  /*0570*/  ISETP.GE.U32.AND P2, PT, R22, R7, PT ;  /* 0x000000071600720c */ /* 0x000fc80003f46070 */
[----:B------:R-:W-:-:S13]  /*0580*/  ISETP.GE.U32.AND.EX P2, PT, R26, R5, PT, P2 ;  /* 0x000000051a00720c */ /* 0x000fda0003f46120 */
[----:B------:R-:W2:Y:S04]  /*0590*/  @!P2 LDG.E R17, desc[UR12][R2.64+-0x8] ;  /* 0xfffff80c0211a981 */ /* 0x000ea8000c1e1900 */
[----:B------:R-:W2:Y:S01]  /*05a0*/  @!P2 LDG.E R22, desc[UR12][R8.64+0x4] ;  /* 0x0000040c0816a981 */ /* 0x000ea2000c1e1900 */
[----:B------:R-:W-:Y:S02]  /*05b0*/  IADD3 R28, P3, PT, R14, 0x3, RZ ;  /* 0x000000030e1c7810 */ /* 0x000fe40007f7e0ff */
[----:B------:R-:W-:Y:S01]  /*05c0*/  IADD3 R23, P4, PT, R12, 0x4, RZ ;  /* 0x000000040c177810 */ /* 0x000fe20007f9e0ff */
[----:B---3--:R-:W-:-:S03]  /*05d0*/  @!P1 IMAD R11, R24, R19, R11 ;  /* 0x00000013180b9224 */ /* 0x008fc600078e020b */
[----:B------:R-:W-:Y:S01]  /*05e0*/  ISETP.GT.U32.AND P1, PT, R28, R23, PT ;  /* 0x000000171c00720c */ /* 0x000fe20003f24070 */
[----:B------:R-:W-:Y:S02]  /*05f0*/  IMAD.X R19, RZ, RZ, R20, P3 ;  /* 0x000000ffff137224 */ /* 0x000fe400018e0614 */
        /* <DEDUP_REMOVED lines=30> */
[----:B------:R-:W-:Y:S02]  /*07e0*/  ISETP.GE.U32.AND P1, PT, R24, R7, PT ;  /* 0x000000071800720c */ /* 0x000fe40003f26070 */
[----:B------:R-:W-:Y:S02]  /*07f0*/  IADD3 R19, P4, PT, R14, 0x6, RZ ;  /* 0x000000060e137810 */ /* 0x000fe40007f9e0ff */
[----:B------:R-:W-:Y:S02]  /*0800*/  IADD3 R24, P3, PT, R12, 0x1, RZ ;  /* 0x000000010c187810 */ /* 0x000fe40007f7e0ff */
[----:B------:R-:W-:Y:S01]  /*0810*/  ISETP.GE.U32.AND.EX P1, PT, R26, R5, PT, P1 ;  /* 0x000000051a00720c */ /* 0x000fe20003f26110 */
[----:B------:R-:W-:Y:S01]  /*0820*/  IMAD.X R23, RZ, RZ, R20, P4 ;  /* 0x000000ffff177224 */ /* 0x000fe200020e0614 */
[----:B------:R-:W-:Y:S01]  /*0830*/  ISETP.GT.U32.AND P5, PT, R19, R24, PT ;  /* 0x000000181300720c */ /* 0x000fe20003fa4070 */
[----:B------:R-:W-:-:S05]  /*0840*/  IMAD.X R26, RZ, RZ, R16, P3 ;  /* 0x000000ffff1a7224 */ /* 0x000fca00018e0610 */
[----:B------:R-:W-:-:S04]  /*0850*/  ISETP.GT.U32.AND.EX P3, PT, R23, R26, PT, P5 ;  /* 0x0000001a1700720c */ /* 0x000fc80003f64150 */
[----:B------:R-:W-:Y:S02]  /*0860*/  SEL R24, R19, R24, P3 ;  /* 0x0000001813187207 */ /* 0x000fe40001800000 */
[----:B------:R-:W-:Y:S02]  /*0870*/  IADD3 R19, P5, PT, R14, 0x7, RZ ;  /* 0x000000070e137810 */ /* 0x000fe40007fbe0ff */
[----:B------:R-:W-:Y:S02]  /*0880*/  SEL R26, R23, R26, P3 ;  /* 0x0000001a171a7207 */ /* 0x000fe40001800000 */
[----:B------:R-:W-:Y:S01]  /*0890*/  ISETP.GT.U32.AND P4, PT, R19, R12, PT ;  /* 0x0000000c1300720c */ /* 0x000fe20003f84070 */
[----:B------:R-:W-:Y:S01]  /*08a0*/  IMAD.X R23, RZ, RZ, R20, P5 ;  /* 0x000000ffff177224 */ /* 0x000fe200028e0614 */
[----:B------:R-:W-:-:S04]  /*08b0*/  ISETP.GE.U32.AND P3, PT, R24, R7, PT ;  /* 0x000000071800720c */ /* 0x000fc80003f66070 */
[----:B------:R-:W-:Y:S02]  /*08c0*/  ISETP.GT.U32.AND.EX P4, PT, R23, R16, PT, P4 ;  /* 0x000000101700720c */ /* 0x000fe40003f84140 */
[----:B------:R-:W-:Y:S02]  /*08d0*/  ISETP.GE.U32.AND.EX P3, PT, R26, R5, PT, P3 ;  /* 0x000000051a00720c */ /* 0x000fe40003f66130 */
[----:B------:R-:W-:Y:S02]  /*08e0*/  SEL R24, R19, R12, P4 ;  /* 0x0000000c13187207 */ /* 0x000fe40002000000 */
[----:B------:R-:W-:Y:S02]  /*08f0*/  SEL R26, R23, R16, P4 ;  /* 0x00000010171a7207 */ /* 0x000fe40002000000 */
[----:B------:R-:W-:Y:S02]  /*0900*/  ISETP.GE.U32.AND P5, PT, R24, R7, PT ;  /* 0x000000071800720c */ /* 0x000fe40003fa6070 */
[----:B------:R-:W3:Y:S05]  /*0910*/  @!P1 LDG.E R24, desc[UR12][R2.64+0x4] ;  /* 0x0000040c02189981 */ /* 0x000eea000c1e1900 */
[----:B------:R-:W4:Y:S01]  /*0920*/  @!P3 LDG.E R19, desc[UR12][R8.64+-0xc] ;  /* 0xfffff40c0813b981 */ /* 0x000f22000c1e1900 */
[----:B--2---:R-:W-:-:S03]  /*0930*/  @!P2 IMAD R11, R17, R22, R11 ;  /* 0x00000016110ba224 */ /* 0x004fc600078e020b */
[----:B------:R-:W3:Y:S01]  /*0940*/  @!P1 LDG.E R17, desc[UR12][R8.64+-0x8] ;  /* 0xfffff80c08119981 */ /* 0x000ee2000c1e1900 */
[----:B------:R-:W-:-:S03]  /*0950*/  ISETP.GE.U32.AND.EX P2, PT, R26, R5, PT, P5 ;  /* 0x000000051a00720c */ /* 0x000fc60003f46150 */
[----:B------:R-:W4:Y:S10]  /*0960*/  @!P3 LDG.E R26, desc[UR12][R2.64+0x8] ;  /* 0x0000080c021ab981 */ /* 0x000f34000c1e1900 */
[----:B------:R-:W2:Y:S04]  /*0970*/  @!P2 LDG.E R22, desc[UR12][R2.64+0xc] ;  /* 0x00000c0c0216a981 */ /* 0x000ea8000c1e1900 */
[----:B------:R-:W2:Y:S01]  /*0980*/  @!P2 LDG.E R23, desc[UR12][R8.64+-0x10] ;  /* 0xfffff00c0817a981 */ /* 0x000ea2000c1e1900 */
[----:B------:R-:W-:-:S04]  /*0990*/  IADD3 R12, P5, PT, R12, -0x8, RZ ;  /* 0xfffffff80c0c7810 */ /* 0x000fc80007fbe0ff */
[----:B------:R-:W-:Y:S01]  /*09a0*/  IADD3.X R16, PT, PT, R16, -0x1, RZ, P5, !PT ;  /* 0xffffffff10107810 */ /* 0x000fe20002ffe4ff */
[----:B---3--:R-:W-:Y:S01]  /*09b0*/  @!P1 IMAD R11, R24, R17, R11 ;  /* 0x00000011180b9224 */ /* 0x008fe200078e020b */
[----:B------:R-:W-:-:S05]  /*09c0*/  IADD3 R14, P1, PT, R14, 0x8, RZ ;  /* 0x000000080e0e7810 */ /* 0x000fca0007f3e0ff */
[----:B------:R-:W-:Y:S01]  /*09d0*/  IMAD.X R20, RZ, RZ, R20, P1 ;  /* 0x000000ffff147224 */ /* 0x000fe200008e0614 */
[----:B------:R-:W-:-:S04]  /*09e0*/  ISETP.NE.U32.AND P1, PT, R14, R13, PT ;  /* 0x0000000d0e00720c */ /* 0x000fc80003f25070 */
[----:B------:R-:W-:Y:S01]  /*09f0*/  ISETP.NE.AND.EX P1, PT, R20, R15, PT, P1 ;  /* 0x0000000f1400720c */ /* 0x000fe20003f25310 */
[----:B----4-:R-:W-:Y:S01]  /*0a00*/  @!P3 IMAD R11, R26, R19, R11 ;  /* 0x000000131a0bb224 */ /* 0x010fe200078e020b */
[----:B------:R-:W-:Y:S02]  /*0a10*/  IADD3 R17, P3, PT, R2, 0x20, RZ ;  /* 0x0000002002117810 */ /* 0x000fe40007f7e0ff */
[----:B------:R-:W-:-:S03]  /*0a20*/  IADD3 R19, P4, PT, R8, -0x20, RZ ;  /* 0xffffffe008137810 */ /* 0x000fc60007f9e0ff */
[----:B------:R-:W-:Y:S01]  /*0a30*/  IMAD.X R26, RZ, RZ, R3, P3 ;  /* 0x000000ffff1a7224 */ /* 0x000fe200018e0603 */
[----:B------:R-:W-:Y:S01]  /*0a40*/  IADD3.X R24, PT, PT, R9, -0x1, RZ, P4, !PT ;  /* 0xffffffff09187810 */ /* 0x000fe200027fe4ff */
[----:B--2---:R-:W-:-:S04]  /*0a50*/  @!P2 IMAD R11, R22, R23, R11 ;  /* 0x00000017160ba224 */ /* 0x004fc800078e020b */
[----:B------:R-:W-:Y:S05]  /*0a60*/  @P1 BRA `(.L_x_16) ;  /* 0xfffffff800301947 */ /* 0x000fea000383ffff */
.L_x_15:
[----:B------:R-:W-:Y:S05]  /*0a70*/  BSYNC.RECONVERGENT B1 ;  /* 0x0000000000017941 */ /* 0x000fea0003800200 */
.L_x_14:
[----:B------:R-:W-:Y:S05]  /*0a80*/  @!P0 BRA `(.L_x_13) ;  /* 0x0000000800288947 */ /* 0x000fea0003800000 */
[----:B------:R-:W-:Y:S01]  /*0a90*/  ISETP.GE.U32.AND P1, PT, R21, 0x4, PT ;  /* 0x000000041500780c */ /* 0x000fe20003f26070 */
[----:B------:R-:W-:Y:S01]  /*0aa0*/  BSSY.RECONVERGENT B1, `(.L_x_17) ;  /* 0x0000044000017945 */ /* 0x000fe20003800200 */
[----:B------:R-:W-:Y:S02]  /*0ab0*/  LOP3.LUT R23, R18, 0x3, RZ, 0xc0, !PT ;  /* 0x0000000312177812 */ /* 0x000fe400078ec0ff */
[----:B------:R-:W-:Y:S02]  /*0ac0*/  ISETP.GE.U32.AND.EX P1, PT, RZ, RZ, PT, P1 ;  /* 0x000000ffff00720c */ /* 0x000fe40003f26110 */
[----:B------:R-:W-:-:S04]  /*0ad0*/  ISETP.NE.U32.AND P0, PT, R23, RZ, PT ;  /* 0x000000ff1700720c */ /* 0x000fc80003f05070 */
[----:B------:R-:W-:-:S07]  /*0ae0*/  ISETP.NE.AND.EX P0, PT, RZ, RZ, PT, P0 ;  /* 0x000000ffff00720c */ /* 0x000fce0003f05300 */
[----:B------:R-:W-:Y:S06]  /*0af0*/  @!P1 BRA `(.L_x_18) ;  /* 0x0000000000f89947 */ /* 0x000fec0003800000 */
[----:B------:R-:W0:Y:S01]  /*0b00*/  LDCU.64 UR4, c[0x0][0x398] ;  /* 0x00007300ff0477ac */ /* 0x000e220008000a00 */
[----:B------:R-:W-:Y:S01]  /*0b10*/  IADD3 R9, P1, PT, R13, 0x1, RZ ;  /* 0x000000010d097810 */ /* 0x000fe20007f3e0ff */
[----:B------:R-:W1:Y:S03]  /*0b20*/  LDCU.128 UR8, c[0x0][0x380] ;  /* 0x00007000ff0877ac */ /* 0x000e660008000c00 */
[----:B------:R-:W-:Y:S01]  /*0b30*/  IADD3 R8, P3, PT, R6, -R9, RZ ;  /* 0x8000000906087210 */ /* 0x000fe20007f7e0ff */
[----:B------:R-:W-:-:S03]  /*0b40*/  IMAD.X R17, RZ, RZ, R15, P1 ;  /* 0x000000ffff117224 */ /* 0x000fc600008e060f */
[----:B------:R-:W-:Y:S01]  /*0b50*/  ISETP.GT.U32.AND P1, PT, R9, R8, PT ;  /* 0x000000080900720c */ /* 0x000fe20003f24070 */
[----:B------:R-:W-:-:S05]  /*0b60*/  IMAD.X R12, R0, 0x1, ~R17, P3 ;  /* 0x00000001000c7824 */ /* 0x000fca00018e0e11 */
[----:B------:R-:W-:Y:S02]  /*0b70*/  ISETP.GT.U32.AND.EX P1, PT, R17, R12, PT, P1 ;  /* 0x0000000c1100720c */ /* 0x000fe40003f24110 */
[----:B0-----:R-:W-:Y:S02]  /*0b80*/  IADD3 R3, P2, PT, R13, UR4, RZ ;  /* 0x000000040d037c10 */ /* 0x001fe4000ff5e0ff */
[----:B------:R-:W-:Y:S02]  /*0b90*/  SEL R8, R9, R8, P1 ;  /* 0x0000000809087207 */ /* 0x000fe40000800000 */
[----:B------:R-:W-:Y:S02]  /*0ba0*/  IADD3.X R14, PT, PT, R15, UR5, RZ, P2, !PT ;  /* 0x000000050f0e7c10 */ /* 0x000fe400097fe4ff */
[----:B------:R-:W-:Y:S02]  /*0bb0*/  IADD3 R4, P2, PT, R6, -R13, RZ ;  /* 0x8000000d06047210 */ /* 0x000fe40007f5e0ff */
[----:B-1----:R-:W-:-:S02]  /*0bc0*/  LEA R2, P3, R3, UR8, 0x2 ;  /* 0x0000000803027c11 */ /* 0x002fc4000f8610ff */
[----:B------:R-:W-:Y:S01]  /*0bd0*/  SEL R12, R17, R12, P1 ;  /* 0x0000000c110c7207 */ /* 0x000fe20000800000 */
[--C-:B------:R-:W-:Y:S01]  /*0be0*/  IMAD.X R16, R0, 0x1, ~R15.reuse, P2 ;  /* 0x0000000100107824 */ /* 0x100fe200010e0e0f */
[----:B------:R-:W-:Y:S02]  /*0bf0*/  IADD3 R19, P1, PT, R13, 0x2, RZ ;  /* 0x000000020d137810 */ /* 0x000fe40007f3e0ff */
[----:B------:R-:W-:Y:S02]  /*0c00*/  LEA.HI.X R3, R3, UR9, R14, 0x2, P3 ;  /* 0x0000000903037c11 */ /* 0x000fe400098f140e */
[C---:B------:R-:W-:Y:S01]  /*0c10*/  ISETP.GT.U32.AND P3, PT, R13.reuse, R4, PT ;  /* 0x000000040d00720c */ /* 0x040fe20003f64070 */
[----:B------:R-:W-:Y:S01]  /*0c20*/  IMAD.X R21, RZ, RZ, R15, P1 ;  /* 0x000000ffff157224 */ /* 0x000fe200008e060f */
[----:B------:R-:W-:Y:S02]  /*0c30*/  IADD3 R17, P4, PT, R13, 0x3, RZ ;  /* 0x000000030d117810 */ /* 0x000fe40007f9e0ff */
[----:B------:R-:W-:-:S02]  /*0c40*/  IADD3 R22, P2, PT, R6, -R19, RZ ;  /* 0x8000001306167210 */ /* 0x000fc40007f5e0ff */
[----:B------:R-:W-:Y:S01]  /*0c50*/  ISETP.GT.U32.AND.EX P3, PT, R15, R16, PT, P3 ;  /* 0x000000100f00720c */ /* 0x000fe20003f64130 */
[----:B------:R-:W-:Y:S01]  /*0c60*/  IMAD.X R14, RZ, RZ, R15, P4 ;  /* 0x000000ffff0e7224 */ /* 0x000fe200020e060f */
[----:B------:R-:W-:Y:S01]  /*0c70*/  IADD3 R20, P1, PT, R6, -R17, RZ ;  /* 0x8000001106147210 */ /* 0x000fe20007f3e0ff */
[C---:B------:R-:W-:Y:S01]  /*0c80*/  IMAD.X R24, R0.reuse, 0x1, ~R21, P2 ;  /* 0x0000000100187824 */ /* 0x040fe200010e0e15 */
[----:B------:R-:W-:Y:S02]  /*0c90*/  ISETP.GT.U32.AND P4, PT, R19, R22, PT ;  /* 0x000000161300720c */ /* 0x000fe40003f84070 */
[----:B------:R-:W-:Y:S01]  /*0ca0*/  SEL R26, R13, R4, P3 ;  /* 0x000000040d1a7207 */ /* 0x000fe20001800000 */
[----:B------:R-:W-:Y:S01]  /*0cb0*/  IMAD.X R9, R0, 0x1, ~R14, P1 ;  /* 0x0000000100097824 */ /* 0x000fe200008e0e0e */
[----:B------:R-:W-:Y:S02]  /*0cc0*/  ISETP.GT.U32.AND P2, PT, R17, R20, PT ;  /* 0x000000141100720c */ /* 0x000fe40003f44070 */
[----:B------:R-:W-:-:S02]  /*0cd0*/  ISETP.GT.U32.AND.EX P4, PT, R21, R24, PT, P4 ;  /* 0x000000181500720c */ /* 0x000fc40003f84140 */
[----:B------:R-:W-:Y:S02]  /*0ce0*/  ISETP.GE.U32.AND P1, PT, R26, R7, PT ;  /* 0x000000071a00720c */ /* 0x000fe40003f26070 */
[----:B------:R-:W-:Y:S02]  /*0cf0*/  SEL R26, R15, R16, P3 ;  /* 0x000000100f1a7207 */ /* 0x000fe40001800000 */
[----:B------:R-:W-:Y:S02]  /*0d00*/  ISETP.GT.U32.AND.EX P2, PT, R14, R9, PT, P2 ;  /* 0x000000090e00720c */ /* 0x000fe40003f44120 */
[----:B------:R-:W-:Y:S02]  /*0d10*/  SEL R22, R19, R22, P4 ;  /* 0x0000001613167207 */ /* 0x000fe40002000000 */
[----:B------:R-:W-:Y:S02]  /*0d20*/  SEL R24, R21, R24, P4 ;  /* 0x0000001815187207 */ /* 0x000fe40002000000 */
[----:B------:R-:W-:-:S02]  /*0d30*/  IADD3 R4, P5, PT, R4, UR4, RZ ;  /* 0x0000000404047c10 */ /* 0x000fc4000ffbe0ff */
[----:B------:R-:W-:Y:S02]  /*0d40*/  ISETP.GE.U32.AND.EX P1, PT, R26, R5, PT, P1 ;  /* 0x000000051a00720c */ /* 0x000fe40003f26110 */
[-C--:B------:R-:W-:Y:S02]  /*0d50*/  ISETP.GE.U32.AND P4, PT, R8, R7.reuse, PT ;  /* 0x000000070800720c */ /* 0x080fe40003f86070 */
[----:B------:R-:W-:Y:S02]  /*0d60*/  SEL R20, R17, R20, P2 ;  /* 0x0000001411147207 */ /* 0x000fe40001000000 */
[----:B------:R-:W-:Y:S02]  /*0d70*/  IADD3.X R17, PT, PT, R16, UR5, RZ, P5, !PT ;  /* 0x0000000510117c10 */ /* 0x000fe4000affe4ff */
[----:B------:R-:W-:Y:S02]  /*0d80*/  ISETP.GE.U32.AND P3, PT, R22, R7, PT ;  /* 0x000000071600720c */ /* 0x000fe40003f66070 */
[----:B------:R-:W-:-:S02]  /*0d90*/  LEA R8, P5, R4, UR10, 0x2 ;  /* 0x0000000a04087c11 */ /* 0x000fc4000f8a10ff */
[----:B------:R-:W-:Y:S02]  /*0da0*/  ISETP.GE.U32.AND.EX P4, PT, R12, R5, PT, P4 ;  /* 0x000000050c00720c */ /* 0x000fe40003f86140 */
[----:B------:R-:W-:Y:S02]  /*0db0*/  SEL R14, R14, R9, P2 ;  /* 0x000000090e0e7207 */ /* 0x000fe40001000000 */
[----:B------:R-:W-:Y:S02]  /*0dc0*/  ISETP.GE.U32.AND P2, PT, R20, R7, PT ;  /* 0x000000071400720c */ /* 0x000fe40003f46070 */
[----:B------:R-:W-:Y:S02]  /*0dd0*/  LEA.HI.X R9, R4, UR11, R17, 0x2, P5 ;  /* 0x0000000b04097c11 */ /* 0x000fe4000a8f1411 */
[-C--:B------:R-:W-:Y:S01]  /*0de0*/  ISETP.GE.U32.AND.EX P3, PT, R24, R5.reuse, PT, P3 ;  /* 0x000000051800720c */ /* 0x080fe20003f66130 */
[----:B------:R-:W2:Y:S01]  /*0df0*/  @!P1 LDG.E R4, desc[UR12][R2.64] ;  /* 0x0000000c02049981 */ /* 0x000ea2000c1e1900 */
[----:B------:R-:W-:-:S03]  /*0e00*/  ISETP.GE.U32.AND.EX P2, PT, R14, R5, PT, P2 ;  /* 0x000000050e00720c */ /* 0x000fc60003f46120 */
[----:B------:R-:W2:Y:S04]  /*0e10*/  @!P1 LDG.E R12, desc[UR12][R8.64] ;  /* 0x0000000c080c9981 */ /* 0x000ea8000c1e1900 */
[----:B------:R-:W3:Y:S04]  /*0e20*/  @!P4 LDG.E R14, desc[UR12][R2.64+0x4] ;  /* 0x0000040c020ec981 */ /* 0x000ee8000c1e1900 */
[----:B------:R-:W3:Y:S04]  /*0e30*/  @!P4 LDG.E R16, desc[UR12][R8.64+-0x4] ;  /* 0xfffffc0c0810c981 */ /* 0x000ee8000c1e1900 */
[----:B------:R-:W4:Y:S04]  /*0e40*/  @!P3 LDG.E R20, desc[UR12][R2.64+0x8] ;  /* 0x0000080c0214b981 */ /* 0x000f28000c1e1900 */
[----:B------:R-:W4:Y:S04]  /*0e50*/  @!P3 LDG.E R17, desc[UR12][R8.64+-0x8] ;  /* 0xfffff80c0811b981 */ /* 0x000f28000c1e1900 */
[----:B------:R-:W5:Y:S04]  /*0e60*/  @!P2 LDG.E R22, desc[UR12][R2.64+0xc] ;  /* 0x00000c0c0216a981 */ /* 0x000f68000c1e1900 */
[----:B------:R-:W5:Y:S01]  /*0e70*/  @!P2 LDG.E R19, desc[UR12][R8.64+-0xc] ;  /* 0xfffff40c0813a981 */ /* 0x000f62000c1e1900 */
[----:B--2---:R-:W-:Y:S01]  /*0e80*/  @!P1 IMAD R11, R4, R12, R11 ;  /* 0x0000000c040b9224 */ /* 0x004fe200078e020b */
[----:B------:R-:W-:-:S03]  /*0e90*/  IADD3 R13, P1, PT, R13, 0x4, RZ ;  /* 0x000000040d0d7810 */ /* 0x000fc60007f3e0ff */
[----:B---3--:R-:W-:Y:S02]  /*0ea0*/  @!P4 IMAD R11, R14, R16, R11 ;  /* 0x000000100e0bc224 */ /* 0x008fe400078e020b */
[----:B------:R-:W-:Y:S02]  /*0eb0*/  IMAD.X R15, RZ, RZ, R15, P1 ;  /* 0x000000ffff0f7224 */ /* 0x000fe400008e060f */
[----:B----4-:R-:W-:-:S04]  /*0ec0*/  @!P3 IMAD R11, R20, R17, R11 ;  /* 0x00000011140bb224 */ /* 0x010fc800078e020b */
[----:B-----5:R-:W-:-:S07]  /*0ed0*/  @!P2 IMAD R11, R22, R19, R11 ;  /* 0x00000013160ba224 */ /* 0x020fce00078e020b */
.L_x_18:
[----:B------:R-:W-:Y:S05]  /*0ee0*/  BSYNC.RECONVERGENT B1 ;  /* 0x0000000000017941 */ /* 0x000fea0003800200 */
.L_x_17:
[----:B------:R-:W-:Y:S05]  /*0ef0*/  @!P0 BRA `(.L_x_13) ;  /* 0x00000004000c8947 */ /* 0x000fea0003800000 */
[----:B------:R-:W-:Y:S01]  /*0f00*/  ISETP.NE.U32.AND P1, PT, R23, 0x1, PT ;  /* 0x000000011700780c */ /* 0x000fe20003f25070 */
[----:B------:R-:W-:Y:S01]  /*0f10*/  BSSY.RECONVERGENT B1, `(.L_x_19) ;  /* 0x000002a000017945 */ /* 0x000fe20003800200 */
[----:B------:R-:W-:Y:S02]  /*0f20*/  LOP3.LUT R2, R6, 0x1, RZ, 0xc0, !PT ;  /* 0x0000000106027812 */ /* 0x000fe400078ec0ff */
[----:B------:R-:W-:Y:S02]  /*0f30*/  ISETP.NE.AND.EX P1, PT, RZ, RZ, PT, P1 ;  /* 0x000000ffff00720c */ /* 0x000fe40003f25310 */
[----:B------:R-:W-:-:S04]  /*0f40*/  ISETP.NE.U32.AND P0, PT, R2, 0x1, PT ;  /* 0x000000010200780c */ /* 0x000fc80003f05070 */
[----:B------:R-:W-:-:S07]  /*0f50*/  ISETP.NE.U32.AND.EX P0, PT, RZ, RZ, PT, P0 ;  /* 0x000000ffff00720c */ /* 0x000fce0003f05100 */
[----:B------:R-:W-:Y:S06]  /*0f60*/  @!P1 BRA `(.L_x_20) ;  /* 0x0000000000909947 */ /* 0x000fec0003800000 */
[C---:B------:R-:W-:Y:S01]  /*0f70*/  IADD3 R3, P1, PT, R13.reuse, 0x1, RZ ;  /* 0x000000010d037810 */ /* 0x040fe20007f3e0ff */
[----:B------:R-:W0:Y:S01]  /*0f80*/  LDCU.64 UR4, c[0x0][0x398] ;  /* 0x00007300ff0477ac */ /* 0x000e220008000a00 */
[C---:B------:R-:W-:Y:S02]  /*0f90*/  IADD3 R2, P2, PT, R6.reuse, -R13, RZ ;  /* 0x8000000d06027210 */ /* 0x040fe40007f5e0ff */
[----:B------:R-:W-:Y:S01]  /*0fa0*/  IADD3 R12, P3, PT, R6, -R3, RZ ;  /* 0x80000003060c7210 */ /* 0x000fe20007f7e0ff */
[--C-:B------:R-:W-:Y:S01]  /*0fb0*/  IMAD.X R9, RZ, RZ, R15.reuse, P1 ;  /* 0x000000ffff097224 */ /* 0x100fe200008e060f */
[----:B------:R-:W-:Y:S01]  /*0fc0*/  ISETP.GT.U32.AND P1, PT, R13, R2, PT ;  /* 0x000000020d00720c */ /* 0x000fe20003f24070 */
[C---:B------:R-:W-:Y:S01]  /*0fd0*/  IMAD.X R4, R0.reuse, 0x1, ~R15, P2 ;  /* 0x0000000100047824 */ /* 0x040fe200010e0e0f */
[----:B------:R-:W1:Y:S01]  /*0fe0*/  LDCU.128 UR8, c[0x0][0x380] ;  /* 0x00007000ff0877ac */ /* 0x000e620008000c00 */
[----:B------:R-:W-:Y:S01]  /*0ff0*/  IMAD.X R14, R0, 0x1, ~R9, P3 ;  /* 0x00000001000e7824 */ /* 0x000fe200018e0e09 */
[----:B------:R-:W-:-:S02]  /*1000*/  ISETP.GT.U32.AND P2, PT, R3, R12, PT ;  /* 0x0000000c0300720c */ /* 0x000fc40003f44070 */
[----:B------:R-:W-:Y:S02]  /*1010*/  ISETP.GT.U32.AND.EX P1, PT, R15, R4, PT, P1 ;  /* 0x000000040f00720c */ /* 0x000fe40003f24110 */
[----:B------:R-:W-:Y:S02]  /*1020*/  ISETP.GT.U32.AND.EX P2, PT, R9, R14, PT, P2 ;  /* 0x0000000e0900720c */ /* 0x000fe40003f44120 */
[----:B------:R-:W-:Y:S02]  /*1030*/  SEL R8, R13, R2, P1 ;  /* 0x000000020d087207 */ /* 0x000fe40000800000 */
[----:B------:R-:W-:Y:S02]  /*1040*/  SEL R16, R3, R12, P2 ;  /* 0x0000000c03107207 */ /* 0x000fe40001000000 */
[----:B------:R-:W-:Y:S02]  /*1050*/  SEL R14, R9, R14, P2 ;  /* 0x0000000e090e7207 */ /* 0x000fe40001000000 */
[----:B------:R-:W-:-:S02]  /*1060*/  ISETP.GE.U32.AND P2, PT, R8, R7, PT ;  /* 0x000000070800720c */ /* 0x000fc40003f46070 */
[----:B------:R-:W-:Y:S02]  /*1070*/  SEL R8, R15, R4, P1 ;  /* 0x000000040f087207 */ /* 0x000fe40000800000 */
[----:B0-----:R-:W-:Y:S02]  /*1080*/  IADD3 R12, P4, PT, R2, UR4, RZ ;  /* 0x00000004020c7c10 */ /* 0x001fe4000ff9e0ff */
[----:B------:R-:W-:Y:S02]  /*1090*/  IADD3 R3, P3, PT, R13, UR4, RZ ;  /* 0x000000040d037c10 */ /* 0x000fe4000ff7e0ff */
[----:B------:R-:W-:Y:S02]  /*10a0*/  ISETP.GE.U32.AND P1, PT, R16, R7, PT ;  /* 0x000000071000720c */ /* 0x000fe40003f26070 */
[----:B------:R-:W-:Y:S02]  /*10b0*/  ISETP.GE.U32.AND.EX P2, PT, R8, R5, PT, P2 ;  /* 0x000000050800720c */ /* 0x000fe40003f46120 */
[----:B------:R-:W-:-:S02]  /*10c0*/  IADD3.X R17, PT, PT, R4, UR5, RZ, P4, !PT ;  /* 0x0000000504117c10 */ /* 0x000fc4000a7fe4ff */
[----:B------:R-:W-:Y:S02]  /*10d0*/  IADD3.X R4, PT, PT, R15, UR5, RZ, P3, !PT ;  /* 0x000000050f047c10 */ /* 0x000fe40009ffe4ff */
[C---:B-1----:R-:W-:Y:S02]  /*10e0*/  LEA R8, P3, R3.reuse, UR8, 0x2 ;  /* 0x0000000803087c11 */ /* 0x042fe4000f8610ff */
[----:B------:R-:W-:Y:S02]  /*10f0*/  LEA R2, P4, R12, UR10, 0x2 ;  /* 0x0000000a0c027c11 */ /* 0x000fe4000f8810ff */
[----:B------:R-:W-:Y:S02]  /*1100*/  ISETP.GE.U32.AND.EX P1, PT, R14, R5, PT, P1 ;  /* 0x000000050e00720c */ /* 0x000fe40003f26110 */
[----:B------:R-:W-:Y:S02]  /*1110*/  LEA.HI.X R9, R3, UR9, R4, 0x2, P3 ;  /* 0x0000000903097c11 */ /* 0x000fe400098f1404 */
[----:B------:R-:W-:-:S03]  /*1120*/  LEA.HI.X R3, R12, UR11, R17, 0x2, P4 ;  /* 0x0000000b0c037c11 */ /* 0x000fc6000a0f1411 */
[----:B------:R-:W2:Y:S04]  /*1130*/  @!P2 LDG.E R4, desc[UR12][R8.64] ;  /* 0x0000000c0804a981 */ /* 0x000ea8000c1e1900 */
[----:B------:R-:W2:Y:S04]  /*1140*/  @!P2 LDG.E R12, desc[UR12][R2.64] ;  /* 0x0000000c020ca981 */ /* 0x000ea8000c1e1900 */
[----:B------:R-:W3:Y:S04]  /*1150*/  @!P1 LDG.E R14, desc[UR12][R8.64+0x4] ;  /* 0x0000040c080e9981 */ /* 0x000ee8000c1e1900 */
[----:B------:R-:W3:Y:S01]  /*1160*/  @!P1 LDG.E R16, desc[UR12][R2.64+-0x4] ;  /* 0xfffffc0c02109981 */ /* 0x000ee2000c1e1900 */
[----:B------:R-:W-:-:S05]  /*1170*/  IADD3 R13, P3, PT, R13, 0x2, RZ ;  /* 0x000000020d0d7810 */ /* 0x000fca0007f7e0ff */
[----:B------:R-:W-:Y:S02]  /*1180*/  IMAD.X R15, RZ, RZ, R15, P3 ;  /* 0x000000ffff0f7224 */ /* 0x000fe400018e060f */
[----:B--2---:R-:W-:-:S04]  /*1190*/  @!P2 IMAD R11, R4, R12, R11 ;  /* 0x0000000c040ba224 */ /* 0x004fc800078e020b */
[----:B---3--:R-:W-:-:S07]  /*11a0*/  @!P1 IMAD R11, R14, R16, R11 ;  /* 0x000000100e0b9224 */ /* 0x008fce00078e020b */
.L_x_20:
[----:B------:R-:W-:Y:S05]  /*11b0*/  BSYNC.RECONVERGENT B1 ;  /* 0x0000000000017941 */ /* 0x000fea0003800200 */
.L_x_19:
[----:B------:R-:W-:Y:S05]  /*11c0*/  @!P0 BRA `(.L_x_13) ;  /* 0x0000000000588947 */ /* 0x000fea0003800000 */
[----:B------:R-:W-:-:S04]  /*11d0*/  IADD3 R8, P1, PT, R6, -R13, RZ ;  /* 0x8000000d06087210 */ /* 0x000fc80007f3e0ff */
[----:B------:R-:W-:Y:S01]  /*11e0*/  ISETP.GT.U32.AND P0, PT, R13, R8, PT ;  /* 0x000000080d00720c */ /* 0x000fe20003f04070 */
[----:B------:R-:W-:-:S05]  /*11f0*/  IMAD.X R14, R0, 0x1, ~R15, P1 ;  /* 0x00000001000e7824 */ /* 0x000fca00008e0e0f */
[----:B------:R-:W-:-:S04]  /*1200*/  ISETP.GT.U32.AND.EX P0, PT, R15, R14, PT, P0 ;  /* 0x0000000e0f00720c */ /* 0x000fc80003f04100 */
[----:B------:R-:W-:Y:S02]  /*1210*/  SEL R2, R13, R8, P0 ;  /* 0x000000080d027207 */ /* 0x000fe40000000000 */
[----:B------:R-:W-:Y:S02]  /*1220*/  SEL R4, R15, R14, P0 ;  /* 0x0000000e0f047207 */ /* 0x000fe40000000000 */
[----:B------:R-:W-:-:S04]  /*1230*/  ISETP.GE.U32.AND P0, PT, R2, R7, PT ;  /* 0x000000070200720c */ /* 0x000fc80003f06070 */
[----:B------:R-:W-:-:S13]  /*1240*/  ISETP.GE.U32.AND.EX P0, PT, R4, R5, PT, P0 ;  /* 0x000000050400720c */ /* 0x000fda0003f06100 */
[----:B------:R-:W-:Y:S05]  /*1250*/  @P0 BRA `(.L_x_13) ;  /* 0x0000000000340947 */ /* 0x000fea0003800000 */
[----:B------:R-:W0:Y:S01]  /*1260*/  LDCU.64 UR4, c[0x0][0x398] ;  /* 0x00007300ff0477ac */ /* 0x000e220008000a00 */
[----:B------:R-:W1:Y:S01]  /*1270*/  LDCU.128 UR8, c[0x0][0x380] ;  /* 0x00007000ff0877ac */ /* 0x000e620008000c00 */
[----:B0-----:R-:W-:Y:S02]  /*1280*/  IADD3 R13, P0, PT, R13, UR4, RZ ;  /* 0x000000040d0d7c10 */ /* 0x001fe4000ff1e0ff */
[----:B------:R-:W-:Y:S02]  /*1290*/  IADD3 R4, P1, PT, R8, UR4, RZ ;  /* 0x0000000408047c10 */ /* 0x000fe4000ff3e0ff */
[----:B------:R-:W-:Y:S02]  /*12a0*/  IADD3.X R12, PT, PT, R15, UR5, RZ, P0, !PT ;  /* 0x000000050f0c7c10 */ /* 0x000fe400087fe4ff */
[----:B------:R-:W-:Y:S02]  /*12b0*/  IADD3.X R9, PT, PT, R14, UR5, RZ, P1, !PT ;  /* 0x000000050e097c10 */ /* 0x000fe40008ffe4ff */
[----:B-1----:R-:W-:-:S02]  /*12c0*/  LEA R2, P0, R13, UR8, 0x2 ;  /* 0x000000080d027c11 */ /* 0x002fc4000f8010ff */
[C---:B------:R-:W-:Y:S02]  /*12d0*/  LEA R8, P1, R4.reuse, UR10, 0x2 ;  /* 0x0000000a04087c11 */ /* 0x040fe4000f8210ff */
[----:B------:R-:W-:Y:S02]  /*12e0*/  LEA.HI.X R3, R13, UR9, R12, 0x2, P0 ;  /* 0x000000090d037c11 */ /* 0x000fe400080f140c */
[----:B------:R-:W-:-:S03]  /*12f0*/  LEA.HI.X R9, R4, UR11, R9, 0x2, P1 ;  /* 0x0000000b04097c11 */ /* 0x000fc600088f1409 */
[----:B------:R-:W2:Y:S04]  /*1300*/  LDG.E R2, desc[UR12][R2.64] ;  /* 0x0000000c02027981 */ /* 0x000ea8000c1e1900 */
[----:B------:R-:W2:Y:S02]  /*1310*/  LDG.E R8, desc[UR12][R8.64] ;  /* 0x0000000c08087981 */ /* 0x000ea4000c1e1900 */
[----:B--2---:R-:W-:-:S07]  /*1320*/  IMAD R11, R2, R8, R11 ;  /* 0x00000008020b7224 */ /* 0x004fce00078e020b */
.L_x_13:
[----:B------:R-:W-:Y:S05]  /*1330*/  BSYNC.RECONVERGENT B0 ;  /* 0x0000000000007941 */ /* 0x000fea0003800200 */
.L_x_12:
[----:B------:R-:W0:Y:S01]  /*1340*/  LDCU.64 UR4, c[0x0][0x390] ;  /* 0x00007200ff0477ac */ /* 0x000e220008000a00 */
[----:B------:R-:W-:Y:S01]  /*1350*/  BSSY.RECONVERGENT B0, `(.L_x_21) ;  /* 0x000012c000007945 */ /* 0x000fe20003800200 */
[----:B------:R-:W-:Y:S01]  /*1360*/  IMAD.MOV.U32 R4, RZ, RZ, RZ ;  /* 0x000000ffff047224 */ /* 0x000fe200078e00ff */
[----:B0-----:R-:W-:-:S04]  /*1370*/  LEA R2, P0, R6, UR4, 0x2 ;  /* 0x0000000406027c11 */ /* 0x001fc8000f8010ff */
[----:B------:R-:W-:Y:S02]  /*1380*/  LEA.HI.X R3, R6, UR5, R0, 0x2, P0 ;  /* 0x0000000506037c11 */ /* 0x000fe400080f1400 */
[----:B------:R-:W-:-:S03]  /*1390*/  IADD3 R18, P0, PT, R18, R7, RZ ;  /* 0x0000000712127210 */ /* 0x000fc60007f1e0ff */
[----:B------:R0:W-:Y:S02]  /*13a0*/  STG.E desc[UR12][R2.64], R11 ;  /* 0x0000000b02007986 */ /* 0x0001e4000c10190c */
[----:B------:R-:W-:Y:S01]  /*13b0*/  IMAD.X R10, R10, 0x1, R5, P0 ;  /* 0x000000010a0a7824 */ /* 0x000fe200000e0605 */
[----:B------:R-:W-:-:S04]  /*13c0*/  ISETP.NE.U32.AND P0, PT, R18, RZ, PT ;  /* 0x000000ff1200720c */ /* 0x000fc80003f05070 */
[----:B------:R-:W-:-:S13]  /*13d0*/  ISETP.NE.AND.EX P0, PT, R10, RZ, PT, P0 ;  /* 0x000000ff0a00720c */ /* 0x000fda0003f05300 */
[----:B0-----:R-:W-:Y:S05]  /*13e0*/  @!P0 BRA `(.L_x_22) ;  /* 0x0000001000888947 */ /* 0x001fea0003800000 */
[----:B------:R-:W-:Y:S01]  /*13f0*/  IADD3 R14, P0, PT, R6, R7, RZ ;  /* 0x00000007060e7210 */ /* 0x000fe20007f1e0ff */
[----:B------:R-:W-:Y:S01]  /*1400*/  BSSY.RECONVERGENT B1, `(.L_x_23) ;  /* 0x0000095000017945 */ /* 0x000fe20003800200 */
[----:B------:R-:W-:Y:S01]  /*1410*/  LOP3.LUT R25, R18, 0x7, RZ, 0xc0, !PT ;  /* 0x0000000712197812 */ /* 0x000fe200078ec0ff */
[----:B------:R-:W-:Y:S01]  /*1420*/  IMAD.MOV.U32 R4, RZ, RZ, RZ ;  /* 0x000000ffff047224 */ /* 0x000fe200078e00ff */
[----:B------:R-:W-:Y:S01]  /*1430*/  ISETP.GE.U32.AND P1, PT, R14, 0x7, PT ;  /* 0x000000070e00780c */ /* 0x000fe20003f26070 */
[----:B------:R-:W-:Y:S01]  /*1440*/  IMAD.X R15, R0, 0x1, R5, P0 ;  /* 0x00000001000f7824 */ /* 0x000fe200000e0605 */
[----:B------:R-:W-:Y:S02]  /*1450*/  ISETP.NE.U32.AND P0, PT, R25, RZ, PT ;  /* 0x000000ff1900720c */ /* 0x000fe40003f05070 */
[----:B------:R-:W-:Y:S02]  /*1460*/  CS2R R16, SRZ ;  /* 0x0000000000107805 */ /* 0x000fe4000001ff00 */
[----:B------:R-:W-:-:S02]  /*1470*/  ISETP.GE.U32.AND.EX P1, PT, R15, RZ, PT, P1 ;  /* 0x000000ff0f00720c */ /* 0x000fc40003f26110 */
[----:B------:R-:W-:-:S11]  /*1480*/  ISETP.NE.AND.EX P0, PT, RZ, RZ, PT, P0 ;  /* 0x000000ffff00720c */ /* 0x000fd60003f05300 */
[----:B------:R-:W-:Y:S05]  /*1490*/  @!P1 BRA `(.L_x_24) ;  /* 0x00000008002c9947 */ /* 0x000fea0003800000 */
[----:B------:R-:W0:Y:S01]  /*14a0*/  LDCU.64 UR4, c[0x0][0x398] ;  /* 0x00007300ff0477ac */ /* 0x000e220008000a00 */
[----:B------:R-:W1:Y:S01]  /*14b0*/  LDC.64 R8, c[0x0][0x3a8] ;  /* 0x0000ea00ff087b82 */ /* 0x000e620000000a00 */
[----:B------:R-:W-:Y:S01]  /*14c0*/  IMAD.MOV.U32 R16, RZ, RZ, R10 ;  /* 0x000000ffff107224 */ /* 0x000fe200078e000a */
[----:B------:R-:W-:Y:S01]  /*14d0*/  LOP3.LUT R17, R18, 0xfffffff8, RZ, 0xc0, !PT ;  /* 0xfffffff812117812 */ /* 0x000fe200078ec0ff */
[----:B------:R-:W2:Y:S01]  /*14e0*/  LDCU.128 UR8, c[0x0][0x380] ;  /* 0x00007000ff0877ac */ /* 0x000ea20008000c00 */
[----:B------:R-:W-:Y:S02]  /*14f0*/  IMAD.MOV.U32 R4, RZ, RZ, RZ ;  /* 0x000000ffff047224 */ /* 0x000fe400078e00ff */
[----:B------:R-:W-:Y:S01]  /*1500*/  IMAD.MOV.U32 R19, RZ, RZ, RZ ;  /* 0x000000ffff137224 */ /* 0x000fe200078e00ff */
[----:B0-----:R-:W-:Y:S01]  /*1510*/  IADD3 R6, P1, P2, R6, UR4, R7 ;  /* 0x0000000406067c10 */ /* 0x001fe2000fa3e007 */
[----:B--2---:R-:W-:-:S03]  /*1520*/  ULEA UR8, UP0, UR4, UR8, 0x2 ;  /* 0x0000000804087291 */ /* 0x004fc6000f8010ff */
[----:B------:R-:W-:Y:S01]  /*1530*/  IADD3.X R5, PT, PT, R0, UR5, R5, P1, P2 ;  /* 0x0000000500057c10 */ /* 0x000fe20008fe4405 */
[----:B------:R-:W-:Y:S01]  /*1540*/  IMAD.MOV.U32 R0, RZ, RZ, RZ ;  /* 0x000000ffff007224 */ /* 0x000fe200078e00ff */
[C---:B------:R-:W-:Y:S01]  /*1550*/  LEA R21, P1, R6.reuse, UR10, 0x2 ;  /* 0x0000000a06157c11 */ /* 0x040fe2000f8210ff */
[----:B------:R-:W-:Y:S02]  /*1560*/  ULEA.HI.X UR9, UR4, UR9, UR5, 0x2, UP0 ;  /* 0x0000000904097291 */ /* 0x000fe400080f1405 */
[----:B------:R-:W-:Y:S01]  /*1570*/  UIADD3 UR8, UP0, UPT, UR8, 0x10, URZ ;  /* 0x0000001008087890 */ /* 0x000fe2000ff1e0ff */
[----:B------:R-:W-:Y:S02]  /*1580*/  LEA.HI.X R24, R6, UR11, R5, 0x2, P1 ;  /* 0x0000000b06187c11 */ /* 0x000fe400088f1405 */
[----:B------:R-:W-:Y:S01]  /*1590*/  IADD3 R20, P1, PT, R14, -0x7, RZ ;  /* 0xfffffff90e147810 */ /* 0x000fe20007f3e0ff */
[----:B------:R-:W-:Y:S01]  /*15a0*/  UIADD3.X UR9, UPT, UPT, URZ, UR9, URZ, UP0, !UPT ;  /* 0x00000009ff097290 */ /* 0x000fe200087fe4ff */
[----:B------:R-:W-:Y:S01]  /*15b0*/  IADD3 R21, P2, PT, R21, -0xc, RZ ;  /* 0xfffffff415157810 */ /* 0x000fe20007f5e0ff */
[----:B------:R-:W-:Y:S01]  /*15c0*/  IMAD.U32 R22, RZ, RZ, UR8 ;  /* 0x00000008ff167e24 */ /* 0x000fe2000f8e00ff */
[----:B------:R-:W-:-:S02]  /*15d0*/  IADD3.X R6, PT, PT, R15, -0x1, RZ, P1, !PT ;  /* 0xffffffff0f067810 */ /* 0x000fc40000ffe4ff */
[----:B------:R-:W-:Y:S01]  /*15e0*/  IADD3.X R24, PT, PT, R24, -0x1, RZ, P2, !PT ;  /* 0xffffffff18187810 */ /* 0x000fe200017fe4ff */
[----:B------:R-:W-:-:S08]  /*15f0*/  IMAD.U32 R23, RZ, RZ, UR9 ;  /* 0x00000009ff177e24 */ /* 0x000fd0000f8e00ff */
.L_x_25:
[----:B------:R-:W-:Y:S01]  /*1600*/  IADD3 R7, P2, PT, R20, 0x7, RZ ;  /* 0x0000000714077810 */ /* 0x000fe20007f5e0ff */
[----:B------:R-:W-:Y:S01]  /*1610*/  IMAD.MOV.U32 R13, RZ, RZ, R24 ;  /* 0x000000ffff0d7224 */ /* 0x000fe200078e0018 */
[----:B------:R-:W-:Y:S02]  /*1620*/  IADD3 R5, P4, PT, R0, 0x1, RZ ;  /* 0x0000000100057810 */ /* 0x000fe40007f9e0ff */
[----:B------:R-:W-:Y:S01]  /*1630*/  IADD3 R12, P5, PT, R20, 0x6, RZ ;  /* 0x00000006140c7810 */ /* 0x000fe20007fbe0ff */
[--C-:B------:R-:W-:Y:S01]  /*1640*/  IMAD.X R28, RZ, RZ, R6.reuse, P2 ;  /* 0x000000ffff1c7224 */ /* 0x100fe200010e0606 */
[----:B------:R-:W-:Y:S01]  /*1650*/  ISETP.GT.U32.AND P1, PT, R0, R7, PT ;  /* 0x000000070000720c */ /* 0x000fe20003f24070 */
[----:B------:R-:W-:Y:S01]  /*1660*/  IMAD.X R11, RZ, RZ, R19, P4 ;  /* 0x000000ffff0b7224 */ /* 0x000fe200020e0613 */
[----:B------:R-:W-:Y:S01]  /*1670*/  ISETP.GT.U32.AND P3, PT, R5, R12, PT ;  /* 0x0000000c0500720c */ /* 0x000fe20003f64070 */
[----:B------:R-:W-:Y:S01]  /*1680*/  IMAD.X R10, RZ, RZ, R6, P5 ;  /* 0x000000ffff0a7224 */ /* 0x000fe200028e0606 */
[----:B------:R-:W-:-:S04]  /*1690*/  ISETP.GT.U32.AND.EX P1, PT, R19, R28, PT, P1 ;  /* 0x0000001c1300720c */ /* 0x000fc80003f24110 */
[----:B------:R-:W-:Y:S01]  /*16a0*/  SEL R26, R0, R7, P1 ;  /* 0x00000007001a7207 */ /* 0x000fe20000800000 */
[----:B-1----:R-:W-:Y:S01]  /*16b0*/  IMAD.MOV.U32 R7, RZ, RZ, R8 ;  /* 0x000000ffff077224 */ /* 0x002fe200078e0008 */
[----:B------:R-:W-:-:S04]  /*16c0*/  ISETP.GT.U32.AND.EX P3, PT, R11, R10, PT, P3 ;  /* 0x0000000a0b00720c */ /* 0x000fc80003f64130 */
[----:B------:R-:W-:Y:S01]  /*16d0*/  SEL R12, R5, R12, P3 ;  /* 0x0000000c050c7207 */ /* 0x000fe20001800000 */
[----:B------:R-:W-:Y:S01]  /*16e0*/  IMAD.MOV.U32 R5, RZ, RZ, R9 ;  /* 0x000000ffff057224 */ /* 0x000fe200078e0009 */
[----:B------:R-:W-:Y:S02]  /*16f0*/  ISETP.GE.U32.AND P2, PT, R26, R7, PT ;  /* 0x000000071a00720c */ /* 0x000fe40003f46070 */
[----:B------:R-:W-:Y:S02]  /*1700*/  SEL R26, R19, R28, P1 ;  /* 0x0000001c131a7207 */ /* 0x000fe40000800000 */
[----:B------:R-:W-:Y:S01]  /*1710*/  SEL R10, R11, R10, P3 ;  /* 0x0000000a0b0a7207 */ /* 0x000fe20001800000 */
[----:B------:R-:W-:Y:S01]  /*1720*/  IMAD.MOV.U32 R11, RZ, RZ, R23 ;  /* 0x000000ffff0b7224 */ /* 0x000fe200078e0017 */
[----:B------:R-:W-:Y:S02]  /*1730*/  ISETP.GE.U32.AND.EX P1, PT, R26, R5, PT, P2 ;  /* 0x000000051a00720c */ /* 0x000fe40003f26120 */
[----:B------:R-:W-:Y:S01]  /*1740*/  ISETP.GE.U32.AND P2, PT, R12, R7, PT ;  /* 0x000000070c00720c */ /* 0x000fe20003f46070 */
[----:B------:R-:W-:-:S03]  /*1750*/  IMAD.MOV.U32 R12, RZ, RZ, R21 ;  /* 0x000000ffff0c7224 */ /* 0x000fc600078e0015 */
[----:B------:R-:W-:Y:S01]  /*1760*/  ISETP.GE.U32.AND.EX P2, PT, R10, R5, PT, P2 ;  /* 0x000000050a00720c */ /* 0x000fe20003f46120 */
[----:B------:R-:W-:-:S06]  /*1770*/  IMAD.MOV.U32 R10, RZ, RZ, R22 ;  /* 0x000000ffff0a7224 */ /* 0x000fcc00078e0016 */
[----:B------:R-:W2:Y:S04]  /*1780*/  @!P1 LDG.E R21, desc[UR12][R10.64+-0x10] ;  /* 0xfffff00c0a159981 */ /* 0x000ea8000c1e1900 */
[----:B------:R-:W2:Y:S04]  /*1790*/  @!P1 LDG.E R22, desc[UR12][R12.64+0xc] ;  /* 0x00000c0c0c169981 */ /* 0x000ea8000c1e1900 */
[----:B------:R-:W3:Y:S04]  /*17a0*/  @!P2 LDG.E R23, desc[UR12][R10.64+-0xc] ;  /* 0xfffff40c0a17a981 */ /* 0x000ee8000c1e1900 */
[----:B------:R-:W3:Y:S01]  /*17b0*/  @!P2 LDG.E R24, desc[UR12][R12.64+0x8] ;  /* 0x0000080c0c18a981 */ /* 0x000ee2000c1e1900 */
[----:B--2---:R-:W-:Y:S01]  /*17c0*/  @!P1 IMAD R4, R21, R22, R4 ;  /* 0x0000001615049224 */ /* 0x004fe200078e0204 */
[----:B------:R-:W-:-:S02]  /*17d0*/  IADD3 R21, P3, PT, R0, 0x2, RZ ;  /* 0x0000000200157810 */ /* 0x000fc40007f7e0ff */
[----:B------:R-:W-:-:S04]  /*17e0*/  IADD3 R22, P4, PT, R20, 0x5, RZ ;  /* 0x0000000514167810 */ /* 0x000fc80007f9e0ff */
[----:B------:R-:W-:Y:S01]  /*17f0*/  ISETP.GT.U32.AND P1, PT, R21, R22, PT ;  /* 0x000000161500720c */ /* 0x000fe20003f24070 */
[----:B---3--:R-:W-:Y:S02]  /*1800*/  @!P2 IMAD R4, R23, R24, R4 ;  /* 0x000000181704a224 */ /* 0x008fe400078e0204 */
[----:B------:R-:W-:Y:S02]  /*1810*/  IMAD.X R23, RZ, RZ, R19, P3 ;  /* 0x000000ffff177224 */ /* 0x000fe400018e0613 */
        /* <DEDUP_REMOVED lines=48> */
[----:B------:R-:W-:-:S03]  /*1b20*/  IADD3 R23, P3, PT, R20, 0x1, RZ ;  /* 0x0000000114177810 */ /* 0x000fc60007f7e0ff */
[----:B------:R-:W-:Y:S02]  /*1b30*/  IMAD.X R27, RZ, RZ, R19, P2 ;  /* 0x000000ffff1b7224 */ /* 0x000fe400010e0613 */
[----:B------:R-:W-:Y:S02]  /*1b40*/  IMAD.X R24, RZ, RZ, R6, P3 ;  /* 0x000000ffff187224 */ /* 0x000fe400018e0606 */
[----:B--2---:R-:W-:Y:S01]  /*1b50*/  @!P1 IMAD R4, R21, R22, R4 ;  /* 0x0000001615049224 */ /* 0x004fe200078e0204 */
[----:B------:R-:W-:Y:S02]  /*1b60*/  ISETP.GT.U32.AND P1, PT, R26, R23, PT ;  /* 0x000000171a00720c */ /* 0x000fe40003f24070 */
[----:B------:R-:W-:Y:S02]  /*1b70*/  IADD3 R21, P2, PT, R0, 0x7, RZ ;  /* 0x0000000700157810 */ /* 0x000fe40007f5e0ff */
[----:B------:R-:W-:-:S04]  /*1b80*/  ISETP.GT.U32.AND.EX P1, PT, R27, R24, PT, P1 ;  /* 0x000000181b00720c */ /* 0x000fc80003f24110 */
[----:B------:R-:W-:Y:S01]  /*1b90*/  SEL R22, R26, R23, P1 ;  /* 0x000000171a167207 */ /* 0x000fe20000800000 */
[----:B------:R-:W-:Y:S01]  /*1ba0*/  IMAD.X R23, RZ, RZ, R19, P2 ;  /* 0x000000ffff177224 */ /* 0x000fe200010e0613 */
[----:B------:R-:W-:Y:S02]  /*1bb0*/  SEL R24, R27, R24, P1 ;  /* 0x000000181b187207 */ /* 0x000fe40000800000 */
[----:B------:R-:W-:Y:S02]  /*1bc0*/  ISETP.GT.U32.AND P1, PT, R21, R20, PT ;  /* 0x000000141500720c */ /* 0x000fe40003f24070 */
[----:B------:R-:W-:Y:S02]  /*1bd0*/  ISETP.GE.U32.AND P2, PT, R22, R7, PT ;  /* 0x000000071600720c */ /* 0x000fe40003f46070 */
[----:B------:R-:W-:Y:S02]  /*1be0*/  ISETP.GT.U32.AND.EX P1, PT, R23, R6, PT, P1 ;  /* 0x000000061700720c */ /* 0x000fe40003f24110 */
[----:B------:R-:W-:-:S02]  /*1bf0*/  ISETP.GE.U32.AND.EX P2, PT, R24, R5, PT, P2 ;  /* 0x000000051800720c */ /* 0x000fc40003f46120 */
[----:B------:R-:W-:-:S04]  /*1c00*/  SEL R22, R21, R20, P1 ;  /* 0x0000001415167207 */ /* 0x000fc80000800000 */
[----:B------:R-:W-:Y:S02]  /*1c10*/  ISETP.GE.U32.AND P3, PT, R22, R7, PT ;  /* 0x000000071600720c */ /* 0x000fe40003f66070 */
[----:B------:R-:W-:-:S04]  /*1c20*/  SEL R22, R23, R6, P1 ;  /* 0x0000000617167207 */ /* 0x000fc80000800000 */
[----:B------:R-:W-:Y:S01]  /*1c30*/  ISETP.GE.U32.AND.EX P1, PT, R22, R5, PT, P3 ;  /* 0x000000051600720c */ /* 0x000fe20003f26130 */
[----:B------:R-:W2:Y:S04]  /*1c40*/  @!P2 LDG.E R21, desc[UR12][R10.64+0x8] ;  /* 0x0000080c0a15a981 */ /* 0x000ea8000c1e1900 */
[----:B------:R-:W2:Y:S08]  /*1c50*/  @!P2 LDG.E R22, desc[UR12][R12.64+-0xc] ;  /* 0xfffff40c0c16a981 */ /* 0x000eb0000c1e1900 */
[----:B------:R-:W3:Y:S04]  /*1c60*/  @!P1 LDG.E R27, desc[UR12][R10.64+0xc] ;  /* 0x00000c0c0a1b9981 */ /* 0x000ee8000c1e1900 */
[----:B------:R-:W3:Y:S01]  /*1c70*/  @!P1 LDG.E R26, desc[UR12][R12.64+-0x10] ;  /* 0xfffff00c0c1a9981 */ /* 0x000ee2000c1e1900 */
[----:B------:R-:W-:-:S02]  /*1c80*/  IADD3 R0, P3, PT, R0, 0x8, RZ ;  /* 0x0000000800007810 */ /* 0x000fc40007f7e0ff */
[----:B------:R-:W-:-:S03]  /*1c90*/  IADD3 R20, P4, PT, R20, -0x8, RZ ;  /* 0xfffffff814147810 */ /* 0x000fc60007f9e0ff */
[----:B------:R-:W-:Y:S01]  /*1ca0*/  IMAD.X R19, RZ, RZ, R19, P3 ;  /* 0x000000ffff137224 */ /* 0x000fe200018e0613 */
[----:B------:R-:W-:Y:S02]  /*1cb0*/  ISETP.NE.U32.AND P3, PT, R0, R17, PT ;  /* 0x000000110000720c */ /* 0x000fe40003f65070 */
[----:B------:R-:W-:Y:S01]  /*1cc0*/  IADD3.X R6, PT, PT, R6, -0x1, RZ, P4, !PT ;  /* 0xffffffff06067810 */ /* 0x000fe200027fe4ff */
[----:B--2---:R-:W-:Y:S01]  /*1cd0*/  @!P2 IMAD R4, R21, R22, R4 ;  /* 0x000000161504a224 */ /* 0x004fe200078e0204 */
[----:B------:R-:W-:Y:S02]  /*1ce0*/  ISETP.NE.AND.EX P2, PT, R19, R16, PT, P3 ;  /* 0x000000101300720c */ /* 0x000fe40003f45330 */
[----:B------:R-:W-:Y:S02]  /*1cf0*/  IADD3 R22, P5, PT, R10, 0x20, RZ ;  /* 0x000000200a167810 */ /* 0x000fe40007fbe0ff */
[----:B------:R-:W-:-:S03]  /*1d00*/  IADD3 R21, P3, PT, R12, -0x20, RZ ;  /* 0xffffffe00c157810 */ /* 0x000fc60007f7e0ff */
[----:B------:R-:W-:Y:S01]  /*1d10*/  IMAD.X R23, RZ, RZ, R11, P5 ;  /* 0x000000ffff177224 */ /* 0x000fe200028e060b */
[----:B------:R-:W-:Y:S01]  /*1d20*/  IADD3.X R24, PT, PT, R13, -0x1, RZ, P3, !PT ;  /* 0xffffffff0d187810 */ /* 0x000fe20001ffe4ff */
[----:B---3--:R-:W-:-:S04]  /*1d30*/  @!P1 IMAD R4, R27, R26, R4 ;  /* 0x0000001a1b049224 */ /* 0x008fc800078e0204 */
[----:B------:R-:W-:Y:S05]  /*1d40*/  @P2 BRA `(.L_x_25) ;  /* 0xfffffff8002c2947 */ /* 0x000fea000383ffff */
.L_x_24:
[----:B------:R-:W-:Y:S05]  /*1d50*/  BSYNC.RECONVERGENT B1 ;  /* 0x0000000000017941 */ /* 0x000fea0003800200 */
.L_x_23:
        /* <DEDUP_REMOVED lines=9> */
[C---:B------:R-:W-:Y:S02]  /*1df0*/  IADD3 R11, P1, PT, R17.reuse, 0x1, RZ ;  /* 0x00000001110b7810 */ /* 0x040fe40007f3e0ff */
[----:B------:R-:W-:Y:S01]  /*1e00*/  IADD3 R19, P4, PT, R17, 0x3, RZ ;  /* 0x0000000311137810 */ /* 0x000fe20007f9e0ff */
[----:B------:R-:W1:Y:S01]  /*1e10*/  LDCU.128 UR8, c[0x0][0x380] ;  /* 0x00007000ff0877ac */ /* 0x000e620008000c00 */
[----:B------:R-:W-:Y:S01]  /*1e20*/  IADD3 R10, P3, PT, -R11, R14, RZ ;  /* 0x0000000e0b0a7210 */ /* 0x000fe20007f7e1ff */
[----:B------:R-:W-:-:S03]  /*1e30*/  IMAD.X R13, RZ, RZ, R16, P1 ;  /* 0x000000ffff0d7224 */ /* 0x000fc600008e0610 */
[----:B------:R-:W-:Y:S01]  /*1e40*/  ISETP.GT.U32.AND P1, PT, R11, R10, PT ;  /* 0x0000000a0b00720c */ /* 0x000fe20003f24070 */
[----:B------:R-:W-:-:S05]  /*1e50*/  IMAD.X R6, R15, 0x1, ~R13, P3 ;  /* 0x000000010f067824 */ /* 0x000fca00018e0e0d */
[----:B------:R-:W-:Y:S02]  /*1e60*/  ISETP.GT.U32.AND.EX P1, PT, R13, R6, PT, P1 ;  /* 0x000000060d00720c */ /* 0x000fe40003f24110 */
[----:B0-----:R-:W-:Y:S02]  /*1e70*/  IADD3 R9, P2, PT, R17, UR4, RZ ;  /* 0x0000000411097c10 */ /* 0x001fe4000ff5e0ff */
[----:B------:R-:W-:Y:S02]  /*1e80*/  SEL R10, R11, R10, P1 ;  /* 0x0000000a0b0a7207 */ /* 0x000fe40000800000 */
[----:B------:R-:W-:Y:S02]  /*1e90*/  IADD3.X R12, PT, PT, R16, UR5, RZ, P2, !PT ;  /* 0x00000005100c7c10 */ /* 0x000fe400097fe4ff */
[----:B------:R-:W-:Y:S02]  /*1ea0*/  IADD3 R0, P2, PT, -R17, R14, RZ ;  /* 0x0000000e11007210 */ /* 0x000fe40007f5e1ff */
[----:B-1----:R-:W-:-:S02]  /*1eb0*/  LEA R8, P3, R9, UR8, 0x2 ;  /* 0x0000000809087c11 */ /* 0x002fc4000f8610ff */
[----:B------:R-:W-:Y:S01]  /*1ec0*/  SEL R6, R13, R6, P1 ;  /* 0x000000060d067207 */ /* 0x000fe20000800000 */
[----:B------:R-:W-:Y:S01]  /*1ed0*/  IMAD.X R13, R15, 0x1, ~R16, P2 ;  /* 0x000000010f0d7824 */ /* 0x000fe200010e0e10 */
[----:B------:R-:W-:Y:S02]  /*1ee0*/  IADD3 R21, P1, PT, R17, 0x2, RZ ;  /* 0x0000000211157810 */ /* 0x000fe40007f3e0ff */
[----:B------:R-:W-:Y:S01]  /*1ef0*/  LEA.HI.X R9, R9, UR9, R12, 0x2, P3 ;  /* 0x0000000909097c11 */ /* 0x000fe200098f140c */
[--C-:B------:R-:W-:Y:S01]  /*1f00*/  IMAD.X R12, RZ, RZ, R16.reuse, P4 ;  /* 0x000000ffff0c7224 */ /* 0x100fe200020e0610 */
[----:B------:R-:W-:Y:S01]  /*1f10*/  ISETP.GT.U32.AND P3, PT, R17, R0, PT ;  /* 0x000000001100720c */ /* 0x000fe20003f64070 */
[----:B------:R-:W-:Y:S01]  /*1f20*/  IMAD.X R23, RZ, RZ, R16, P1 ;  /* 0x000000ffff177224 */ /* 0x000fe200008e0610 */
[----:B------:R-:W-:Y:S02]  /*1f30*/  IADD3 R22, P2, PT, -R21, R14, RZ ;  /* 0x0000000e15167210 */ /* 0x000fe40007f5e1ff */
[----:B------:R-:W-:-:S02]  /*1f40*/  ISETP.GT.U32.AND.EX P3, PT, R16, R13, PT, P3 ;  /* 0x0000000d1000720c */ /* 0x000fc40003f64130 */
[----:B------:R-:W-:Y:S01]  /*1f50*/  IADD3 R20, P1, PT, -R19, R14, RZ ;  /* 0x0000000e13147210 */ /* 0x000fe20007f3e1ff */
[----:B------:R-:W-:Y:S01]  /*1f60*/  IMAD.X R24, R15, 0x1, ~R23, P2 ;  /* 0x000000010f187824 */ /* 0x000fe200010e0e17 */
[----:B------:R-:W-:Y:S02]  /*1f70*/  ISETP.GT.U32.AND P4, PT, R21, R22, PT ;  /* 0x000000161500720c */ /* 0x000fe40003f84070 */
[----:B------:R-:W-:Y:S01]  /*1f80*/  SEL R26, R17, R0, P3 ;  /* 0x00000000111a7207 */ /* 0x000fe20001800000 */
[----:B------:R-:W-:Y:S01]  /*1f90*/  IMAD.X R11, R15, 0x1, ~R12, P1 ;  /* 0x000000010f0b7824 */ /* 0x000fe200008e0e0c */
[----:B------:R-:W-:Y:S02]  /*1fa0*/  ISETP.GT.U32.AND.EX P4, PT, R23, R24, PT, P4 ;  /* 0x000000181700720c */ /* 0x000fe40003f84140 */
[----:B------:R-:W-:Y:S02]  /*1fb0*/  ISETP.GE.U32.AND P1, PT, R26, R7, PT ;  /* 0x000000071a00720c */ /* 0x000fe40003f26070 */
[----:B------:R-:W-:-:S02]  /*1fc0*/  ISETP.GT.U32.AND P2, PT, R19, R20, PT ;  /* 0x000000141300720c */ /* 0x000fc40003f44070 */
[----:B------:R-:W-:Y:S02]  /*1fd0*/  SEL R26, R16, R13, P3 ;  /* 0x0000000d101a7207 */ /* 0x000fe40001800000 */
[----:B------:R-:W-:Y:S02]  /*1fe0*/  SEL R22, R21, R22, P4 ;  /* 0x0000001615167207 */ /* 0x000fe40002000000 */
[----:B------:R-:W-:Y:S02]  /*1ff0*/  SEL R24, R23, R24, P4 ;  /* 0x0000001817187207 */ /* 0x000fe40002000000 */
[----:B------:R-:W-:Y:S02]  /*2000*/  IADD3 R0, P5, PT, R0, UR4, RZ ;  /* 0x0000000400007c10 */ /* 0x000fe4000ffbe0ff */
[----:B------:R-:W-:Y:S02]  /*2010*/  ISETP.GT.U32.AND.EX P2, PT, R12, R11, PT, P2 ;  /* 0x0000000b0c00720c */ /* 0x000fe40003f44120 */
[----:B------:R-:W-:-:S02]  /*2020*/  ISETP.GE.U32.AND.EX P1, PT, R26, R5, PT, P1 ;  /* 0x000000051a00720c */ /* 0x000fc40003f26110 */
[-C--:B------:R-:W-:Y:S02]  /*2030*/  ISETP.GE.U32.AND P4, PT, R10, R7.reuse, PT ;  /* 0x000000070a00720c */ /* 0x080fe40003f86070 */
[----:B------:R-:W-:Y:S02]  /*2040*/  IADD3.X R13, PT, PT, R13, UR5, RZ, P5, !PT ;  /* 0x000000050d0d7c10 */ /* 0x000fe4000affe4ff */
[----:B------:R-:W-:Y:S02]  /*2050*/  SEL R20, R19, R20, P2 ;  /* 0x0000001413147207 */ /* 0x000fe40001000000 */
[----:B------:R-:W-:Y:S02]  /*2060*/  ISETP.GE.U32.AND P3, PT, R22, R7, PT ;  /* 0x000000071600720c */ /* 0x000fe40003f66070 */
[----:B------:R-:W-:Y:S02]  /*2070*/  LEA R10, P5, R0, UR10, 0x2 ;  /* 0x0000000a000a7c11 */ /* 0x000fe4000f8a10ff */
[----:B------:R-:W-:-:S02]  /*2080*/  ISETP.GE.U32.AND.EX P4, PT, R6, R5, PT, P4 ;  /* 0x000000050600720c */ /* 0x000fc40003f86140 */
        /* <DEDUP_REMOVED lines=19> */
.L_x_27:
[----:B------:R-:W-:Y:S05]  /*21c0*/  BSYNC.RECONVERGENT B1 ;  /* 0x0000000000017941 */ /* 0x000fea0003800200 */
.L_x_26:
        /* <DEDUP_REMOVED lines=10> */
[-C--:B------:R-:W-:Y:S02]  /*2270*/  IADD3 R0, P2, PT, -R17, R14.reuse, RZ ;  /* 0x0000000e11007210 */ /* 0x080fe40007f5e1ff */
[----:B------:R-:W-:Y:S01]  /*2280*/  IADD3 R10, P3, PT, -R11, R14, RZ ;  /* 0x0000000e0b0a7210 */ /* 0x000fe20007f7e1ff */
[--C-:B------:R-:W-:Y:S01]  /*2290*/  IMAD.X R8, RZ, RZ, R16.reuse, P1 ;  /* 0x000000ffff087224 */ /* 0x100fe200008e0610 */
[----:B------:R-:W-:Y:S01]  /*22a0*/  ISETP.GT.U32.AND P1, PT, R17, R0, PT ;  /* 0x000000001100720c */ /* 0x000fe20003f24070 */
[C---:B------:R-:W-:Y:S01]  /*22b0*/  IMAD.X R9, R15.reuse, 0x1, ~R16, P2 ;  /* 0x000000010f097824 */ /* 0x040fe200010e0e10 */
[----:B------:R-:W1:Y:S01]  /*22c0*/  LDCU.128 UR8, c[0x0][0x380] ;  /* 0x00007000ff0877ac */ /* 0x000e620008000c00 */
[----:B------:R-:W-:Y:S01]  /*22d0*/  IMAD.X R13, R15, 0x1, ~R8, P3 ;  /* 0x000000010f0d7824 */ /* 0x000fe200018e0e08 */
[----:B------:R-:W-:-:S02]  /*22e0*/  ISETP.GT.U32.AND P2, PT, R11, R10, PT ;  /* 0x0000000a0b00720c */ /* 0x000fc40003f44070 */
[----:B------:R-:W-:Y:S02]  /*22f0*/  ISETP.GT.U32.AND.EX P1, PT, R16, R9, PT, P1 ;  /* 0x000000091000720c */ /* 0x000fe40003f24110 */
[CC--:B------:R-:W-:Y:S02]  /*2300*/  ISETP.GT.U32.AND.EX P2, PT, R8.reuse, R13.reuse, PT, P2 ;  /* 0x0000000d0800720c */ /* 0x0c0fe40003f44120 */
        /* <DEDUP_REMOVED lines=11> */
[----:B-1----:R-:W-:Y:S02]  /*23c0*/  LEA R10, P3, R0, UR8, 0x2 ;  /* 0x00000008000a7c11 */ /* 0x002fe4000f8610ff */
        /* <DEDUP_REMOVED lines=12> */
.L_x_29:
[----:B------:R-:W-:Y:S05]  /*2490*/  BSYNC.RECONVERGENT B1 ;  /* 0x0000000000017941 */ /* 0x000fea0003800200 */
.L_x_28:
[----:B------:R-:W-:Y:S05]  /*24a0*/  @!P0 BRA `(.L_x_22) ;  /* 0x0000000000588947 */ /* 0x000fea0003800000 */
[----:B------:R-:W-:-:S05]  /*24b0*/  IADD3 R14, P0, PT, -R17, R14, RZ ;  /* 0x0000000e110e7210 */ /* 0x000fca0007f1e1ff */
[----:B------:R-:W-:Y:S01]  /*24c0*/  IMAD.X R11, R15, 0x1, ~R16, P0 ;  /* 0x000000010f0b7824 */ /* 0x000fe200000e0e10 */
[----:B------:R-:W-:-:S04]  /*24d0*/  ISETP.GT.U32.AND P0, PT, R17, R14, PT ;  /* 0x0000000e1100720c */ /* 0x000fc80003f04070 */
        /* <DEDUP_REMOVED lines=15> */
[----:B------:R-:W-:-:S04]  /*25d0*/  LEA.HI.X R11, R0, UR11, R11, 0x2, P1 ;  /* 0x0000000b000b7c11 */ /* 0x000fc800088f140b */
[----:B------:R-:W2:Y:S04]  /*25e0*/  LDG.E R9, desc[UR12][R8.64] ;  /* 0x0000000c08097981 */ /* 0x000ea8000c1e1900 */
[----:B------:R-:W2:Y:S02]  /*25f0*/  LDG.E R10, desc[UR12][R10.64] ;  /* 0x0000000c0a0a7981 */ /* 0x000ea4000c1e1900 */
[----:B--2---:R-:W-:-:S07]  /*2600*/  IMAD R4, R9, R10, R4 ;  /* 0x0000000a09047224 */ /* 0x004fce00078e0204 */
.L_x_22:
[----:B------:R-:W-:Y:S05]  /*2610*/  BSYNC.RECONVERGENT B0 ;  /* 0x0000000000007941 */ /* 0x000fea0003800200 */
.L_x_21:
[----:B------:R-:W-:-:S04]  /*2620*/  LEA R2, P0, R7, R2, 0x2 ;  /* 0x0000000207027211 */ /* 0x000fc800078010ff */
[----:B------:R-:W-:-:S05]  /*2630*/  LEA.HI.X R3, R7, R3, R5, 0x2, P0 ;  /* 0x0000000307037211 */ /* 0x000fca00000f1405 */
[----:B------:R-:W-:Y:S01]  /*2640*/  STG.E desc[UR12][R2.64], R4 ;  /* 0x0000000402007986 */ /* 0x000fe2000c10190c */
[----:B------:R-:W-:Y:S05]  /*2650*/  EXIT ;  /* 0x000000000000794d */ /* 0x000fea0003800000 */
.L_x_30:
        /* <DEDUP_REMOVED lines=10> */
.L_x_32:


//--------------------- .nv.shared.reserved.0     --------------------------
	.section	.nv.shared.reserved.0,"aw",@nobits
	.weak		__nv_reservedSMEM_offset_0_alias
	.size		__nv_reservedSMEM_offset_0_alias, 0, 64
	.other		__nv_reservedSMEM_offset_0_alias,@"STO_CUDA_RESERVED_SHARED STV_DEFAULT"
__nv_reservedSMEM_offset_0_alias:
	.zero		0
	.zero		64


//--------------------- .nv.constant0._Z31GPUflattenedMultiplyPolynomialsPiS_S_iii --------------------------
	.section	.nv.constant0._Z31GPUflattenedMultiplyPolynomialsPiS_S_iii,"a",@progbits
	.sectionflags	@""
	.align	4
.nv.constant0._Z31GPUflattenedMultiplyPolynomialsPiS_S_iii:
	.zero		932


//--------------------- .nv.constant0._Z28GPUsimpleMultiplyPolynomialsPiS_S_mmm --------------------------
	.section	.nv.constant0._Z28GPUsimpleMultiplyPolynomialsPiS_S_mmm,"a",@progbits
	.sectionflags	@""
	.align	4
.nv.constant0._Z28GPUsimpleMultiplyPolynomialsPiS_S_mmm:
	.zero		944


//--------------------- SYMBOLS --------------------------

	.type		.nv.reservedSmem.offset0,@object
	.size		.nv.reservedSmem.offset0,0x4
